	.target	sm_100

	.elftype	@"ET_EXEC"


//--------------------- .note.nv.tkinfo           --------------------------
	.section	.note.nv.tkinfo,"",@"SHT_NOTE"
	.sectionflags	@"SHF_NOTE_NV_TKINFO"
	.tkinfo
        /*0018*/ 	.word	0x00000081
        /*0030*/ 	.string	""
        /*0030*/ 	.string	"ptxas"
        /*0030*/ 	.string	"Cuda compilation tools, release 12.9, V12.9.86"
        /*0030*/ 	.string	"Build cuda_12.9.r12.9/compiler.36037853_0"
        /*0030*/ 	.string	"-regUsageLevel 10 -arch sm_100f -m 64 "



//--------------------- .note.nv.cuver            --------------------------
	.section	.note.nv.cuver,"",@"SHT_NOTE"
	.sectionflags	@"SHF_NOTE_NV_CUVER"
        /*0018*/ 	.short	0x0001
        /*001a*/ 	.short	0x0064
        /*001c*/ 	.short	0x0001
        /*001e*/ 	.short	0x0000
        /*0020*/ 	.short	0x0001
        /*0022*/ 	.short	0x0000


//--------------------- .nv.info                  --------------------------
	.section	.nv.info,"",@"SHT_CUDA_INFO"
	.align	4


	//----- nvinfo : EIATTR_REGCOUNT
	.align		4
        /*0000*/ 	.byte	0x04, 0x2f
        /*0002*/ 	.short	(.L_15 - .L_14)
	.align		4
.L_14:
        /*0004*/ 	.word	index@(_ZN9deep_gemm24sm100_fp8_gemm_1d1d_implILN4cute4UMMA5MajorE0ELS3_0ELj0ELj7168ELj2048ELj128ELj224ELj128ELj64ELj128ELj128ELj64ELj4ELj128ELj128ELj1ELb0ELj145ELNS_8GemmTypeE1ELb0EN7cutlass10bfloat16_tENS_16EpilogueIdentityEEEvPijjj14CUtensorMap_stS9_S9_S9_S9_)
        /*0008*/ 	.word	0x00000036


	//----- nvinfo : EIATTR_FRAME_SIZE
	.align		4
.L_15:
        /*000c*/ 	.byte	0x04, 0x11
        /*000e*/ 	.short	(.L_17 - .L_16)
	.align		4
.L_16:
        /*0010*/ 	.word	index@($__internal_3_$__cuda_sm20_div_u16)
        /*0014*/ 	.word	0x00000000


	//----- nvinfo : EIATTR_FRAME_SIZE
	.align		4
.L_17:
        /*0018*/ 	.byte	0x04, 0x11
        /*001a*/ 	.short	(.L_19 - .L_18)
	.align		4
.L_18:
        /*001c*/ 	.word	index@($__internal_2_$__cuda_sm10x_tcgen05_guardrail_trap_unallocated_columns_being_dealloced)
        /*0020*/ 	.word	0x00000000


	//----- nvinfo : EIATTR_FRAME_SIZE
	.align		4
.L_19:
        /*0024*/ 	.byte	0x04, 0x11
        /*0026*/ 	.short	(.L_21 - .L_20)
	.align		4
.L_20:
        /*0028*/ 	.word	index@($__internal_1_$__cuda_sm10x_tcgen05_guardrail_trap_phase_invalid_during_alloc)
        /*002c*/ 	.word	0x00000000


	//----- nvinfo : EIATTR_FRAME_SIZE
	.align		4
.L_21:
        /*0030*/ 	.byte	0x04, 0x11
        /*0032*/ 	.short	(.L_23 - .L_22)
	.align		4
.L_22:
        /*0034*/ 	.word	index@($__internal_0_$__cuda_sm10x_tcgen05_guardrail_trap_col_being_dealloced_not_returned_by_alloc)
        /*0038*/ 	.word	0x00000000


	//----- nvinfo : EIATTR_FRAME_SIZE
	.align		4
.L_23:
        /*003c*/ 	.byte	0x04, 0x11
        /*003e*/ 	.short	(.L_25 - .L_24)
	.align		4
.L_24:
        /*0040*/ 	.word	index@(_ZN9deep_gemm24sm100_fp8_gemm_1d1d_implILN4cute4UMMA5MajorE0ELS3_0ELj0ELj7168ELj2048ELj128ELj224ELj128ELj64ELj128ELj128ELj64ELj4ELj128ELj128ELj1ELb0ELj145ELNS_8GemmTypeE1ELb0EN7cutlass10bfloat16_tENS_16EpilogueIdentityEEEvPijjj14CUtensorMap_stS9_S9_S9_S9_)
        /*0044*/ 	.word	0x00000000


	//----- nvinfo : EIATTR_MIN_STACK_SIZE
	.align		4
.L_25:
        /*0048*/ 	.byte	0x04, 0x12
        /*004a*/ 	.short	(.L_27 - .L_26)
	.align		4
.L_26:
        /*004c*/ 	.word	index@(_ZN9deep_gemm24sm100_fp8_gemm_1d1d_implILN4cute4UMMA5MajorE0ELS3_0ELj0ELj7168ELj2048ELj128ELj224ELj128ELj64ELj128ELj128ELj64ELj4ELj128ELj128ELj1ELb0ELj145ELNS_8GemmTypeE1ELb0EN7cutlass10bfloat16_tENS_16EpilogueIdentityEEEvPijjj14CUtensorMap_stS9_S9_S9_S9_)
        /*0050*/ 	.word	0x00000000
.L_27:


//--------------------- .nv.info._ZN9deep_gemm24sm100_fp8_gemm_1d1d_implILN4cute4UMMA5MajorE0ELS3_0ELj0ELj7168ELj2048ELj128ELj224ELj128ELj64ELj128ELj128ELj64ELj4ELj128ELj128ELj1ELb0ELj145ELNS_8GemmTypeE1ELb0EN7cutlass10bfloat16_tENS_16EpilogueIdentityEEEvPijjj14CUtensorMap_stS9_S9_S9_S9_ --------------------------
	.section	.nv.info._ZN9deep_gemm24sm100_fp8_gemm_1d1d_implILN4cute4UMMA5MajorE0ELS3_0ELj0ELj7168ELj2048ELj128ELj224ELj128ELj64ELj128ELj128ELj64ELj4ELj128ELj128ELj1ELb0ELj145ELNS_8GemmTypeE1ELb0EN7cutlass10bfloat16_tENS_16EpilogueIdentityEEEvPijjj14CUtensorMap_stS9_S9_S9_S9_,"",@"SHT_CUDA_INFO"
	.sectionflags	@""
	.align	4


	//----- nvinfo : EIATTR_CUDA_API_VERSION
	.align		4
        /*0000*/ 	.byte	0x04, 0x37
        /*0002*/ 	.short	(.L_29 - .L_28)
.L_28:
        /*0004*/ 	.word	0x00000081


	//----- nvinfo : EIATTR_KPARAM_INFO
	.align		4
.L_29:
        /*0008*/ 	.byte	0x04, 0x17
        /*000a*/ 	.short	(.L_31 - .L_30)
.L_30:
        /*000c*/ 	.word	0x00000000
        /*0010*/ 	.short	0x0008
        /*0012*/ 	.short	0x0240
        /*0014*/ 	.byte	0x00, 0xf0, 0x01, 0x02


	//----- nvinfo : EIATTR_KPARAM_INFO
	.align		4
.L_31:
        /*0018*/ 	.byte	0x04, 0x17
        /*001a*/ 	.short	(.L_33 - .L_32)
.L_32:
        /*001c*/ 	.word	0x00000000
        /*0020*/ 	.short	0x0007
        /*0022*/ 	.short	0x01c0
        /*0024*/ 	.byte	0x00, 0xf0, 0x01, 0x02


	//----- nvinfo : EIATTR_KPARAM_INFO
	.align		4
.L_33:
        /*0028*/ 	.byte	0x04, 0x17
        /*002a*/ 	.short	(.L_35 - .L_34)
.L_34:
        /*002c*/ 	.word	0x00000000
        /*0030*/ 	.short	0x0006
        /*0032*/ 	.short	0x0140
        /*0034*/ 	.byte	0x00, 0xf0, 0x01, 0x02


	//----- nvinfo : EIATTR_KPARAM_INFO
	.align		4
.L_35:
        /*0038*/ 	.byte	0x04, 0x17
        /*003a*/ 	.short	(.L_37 - .L_36)
.L_36:
        /*003c*/ 	.word	0x00000000
        /*0040*/ 	.short	0x0005
        /*0042*/ 	.short	0x00c0
        /*0044*/ 	.byte	0x00, 0xf0, 0x01, 0x02


	//----- nvinfo : EIATTR_KPARAM_INFO
	.align		4
.L_37:
        /*0048*/ 	.byte	0x04, 0x17
        /*004a*/ 	.short	(.L_39 - .L_38)
.L_38:
        /*004c*/ 	.word	0x00000000
        /*0050*/ 	.short	0x0004
        /*0052*/ 	.short	0x0040
        /*0054*/ 	.byte	0x00, 0xf0, 0x01, 0x02


	//----- nvinfo : EIATTR_KPARAM_INFO
	.align		4
.L_39:
        /*0058*/ 	.byte	0x04, 0x17
        /*005a*/ 	.short	(.L_41 - .L_40)
.L_40:
        /*005c*/ 	.word	0x00000000
        /*0060*/ 	.short	0x0003
        /*0062*/ 	.short	0x0010
        /*0064*/ 	.byte	0x00, 0xf0, 0x11, 0x00


	//----- nvinfo : EIATTR_KPARAM_INFO
	.align		4
.L_41:
        /*0068*/ 	.byte	0x04, 0x17
        /*006a*/ 	.short	(.L_43 - .L_42)
.L_42:
        /*006c*/ 	.word	0x00000000
        /*0070*/ 	.short	0x0002
        /*0072*/ 	.short	0x000c
        /*0074*/ 	.byte	0x00, 0xf0, 0x11, 0x00


	//----- nvinfo : EIATTR_KPARAM_INFO
	.align		4
.L_43:
        /*0078*/ 	.byte	0x04, 0x17
        /*007a*/ 	.short	(.L_45 - .L_44)
.L_44:
        /*007c*/ 	.word	0x00000000
        /*0080*/ 	.short	0x0001
        /*0082*/ 	.short	0x0008
        /*0084*/ 	.byte	0x00, 0xf0, 0x11, 0x00


	//----- nvinfo : EIATTR_KPARAM_INFO
	.align		4
.L_45:
        /*0088*/ 	.byte	0x04, 0x17
        /*008a*/ 	.short	(.L_47 - .L_46)
.L_46:
        /*008c*/ 	.word	0x00000000
        /*0090*/ 	.short	0x0000
        /*0092*/ 	.short	0x0000
        /*0094*/ 	.byte	0x00, 0xf5, 0x21, 0x00


	//----- nvinfo : EIATTR_AT_ENTRY_FRAGMENTS
	.align		4
.L_47:
        /*0098*/ 	.byte	0x04, 0x4f
        /*009a*/ 	.short	(.L_49 - .L_48)


	//   ....[0]....
.L_48:
        /*009c*/ 	.word	0x00000004


	//----- nvinfo : EIATTR_RESERVED_SMEM_USED
	.align		4
.L_49:
        /*00a0*/ 	.byte	0x01, 0x41
	.zero		2


	//----- nvinfo : EIATTR_SPARSE_MMA_MASK
	.align		4
        /*00a4*/ 	.byte	0x03, 0x50
        /*00a6*/ 	.short	0x0000


	//----- nvinfo : EIATTR_TCGEN05_1CTA_USED
	.align		4
        /*00a8*/ 	.byte	0x01, 0x51
	.zero		2


	//----- nvinfo : EIATTR_MAXREG_COUNT
	.align		4
        /*00ac*/ 	.byte	0x03, 0x1b
        /*00ae*/ 	.short	0x00ff


	//----- nvinfo : EIATTR_NUM_BARRIERS
	.align		4
        /*00b0*/ 	.byte	0x02, 0x4c
        /*00b2*/ 	.byte	0x09
	.zero		1


	//----- nvinfo : EIATTR_INT_WARP_WIDE_INSTR_OFFSETS
	.align		4
        /*00b4*/ 	.byte	0x04, 0x31
        /*00b6*/ 	.short	(.L_51 - .L_50)


	//   ....[0]....
.L_50:
        /*00b8*/ 	.word	0x00005150


	//   ....[1]....
        /*00bc*/ 	.word	0x00005170


	//----- nvinfo : EIATTR_COOP_GROUP_MASK_REGIDS
	.align		4
.L_51:
        /*00c0*/ 	.byte	0x04, 0x29
        /*00c2*/ 	.short	(.L_53 - .L_52)


	//   ....[0]....
.L_52:
        /*00c4*/ 	.word	0xffffffff


	//   ....[1]....
        /*00c8*/ 	.word	0xffffffff


	//   ....[2]....
        /*00cc*/ 	.word	0xffffffff


	//   ....[3]....
        /*00d0*/ 	.word	0xffffffff


	//   ....[4]....
        /*00d4*/ 	.word	0xffffffff


	//   ....[5]....
        /*00d8*/ 	.word	0xffffffff


	//   ....[6]....
        /*00dc*/ 	.word	0xffffffff


	//   ....[7]....
        /*00e0*/ 	.word	0xffffffff


	//   ....[8]....
        /*00e4*/ 	.word	0xffffffff


	//   ....[9]....
        /*00e8*/ 	.word	0xffffffff


	//   ....[10]....
        /*00ec*/ 	.word	0xffffffff


	//   ....[11]....
        /*00f0*/ 	.word	0xffffffff


	//   ....[12]....
        /*00f4*/ 	.word	0xffffffff


	//   ....[13]....
        /*00f8*/ 	.word	0xffffffff


	//----- nvinfo : EIATTR_COOP_GROUP_INSTR_OFFSETS
	.align		4
.L_53:
        /*00fc*/ 	.byte	0x04, 0x28
        /*00fe*/ 	.short	(.L_55 - .L_54)


	//   ....[0]....
.L_54:
        /*0100*/ 	.word	0x00000030


	//   ....[1]....
        /*0104*/ 	.word	0x00000470


	//   ....[2]....
        /*0108*/ 	.word	0x00000730


	//   ....[3]....
        /*010c*/ 	.word	0x00000b70


	//   ....[4]....
        /*0110*/ 	.word	0x00000c20


	//   ....[5]....
        /*0114*/ 	.word	0x00000cd0


	//   ....[6]....
        /*0118*/ 	.word	0x000012f0


	//   ....[7]....
        /*011c*/ 	.word	0x00001310


	//   ....[8]....
        /*0120*/ 	.word	0x00001330


	//   ....[9]....
        /*0124*/ 	.word	0x00001580


	//   ....[10]....
        /*0128*/ 	.word	0x000015b0


	//   ....[11]....
        /*012c*/ 	.word	0x000015d0


	//   ....[12]....
        /*0130*/ 	.word	0x00005070


	//   ....[13]....
        /*0134*/ 	.word	0x00005230


	//----- nvinfo : EIATTR_VRC_CTA_INIT_COUNT
	.align		4
.L_55:
        /*0138*/ 	.byte	0x02, 0x4a
        /*013a*/ 	.byte	0x80
	.zero		1


	//----- nvinfo : EIATTR_MBARRIER_INSTR_OFFSETS
	.align		4
        /*013c*/ 	.byte	0x04, 0x39
        /*013e*/ 	.short	(.L_57 - .L_56)


	//   ....[0]....
.L_56:
        /*0140*/ 	.word	0x00000330
        /*0144*/ 	.word	0x000000ff
        /*0148*/ 	.word	0x00031800
        /*014c*/ 	.short	0x0100
        /*014e*/ 	.byte	0x05
	.zero		1


	//   ....[1]....
        /*0150*/ 	.word	0x00000340
        /*0154*/ 	.word	0x000000ff
        /*0158*/ 	.word	0x00031820
        /*015c*/ 	.short	0x0100
        /*015e*/ 	.byte	0x05
	.zero		1


	//   ....[2]....
        /*0160*/ 	.word	0x00000350
        /*0164*/ 	.word	0x000000ff
        /*0168*/ 	.word	0x00031840
        /*016c*/ 	.short	0x0100
        /*016e*/ 	.byte	0x05
	.zero		1


	//   ....[3]....
        /*0170*/ 	.word	0x00000360
        /*0174*/ 	.word	0x000000ff
        /*0178*/ 	.word	0x00031808
        /*017c*/ 	.short	0x0100
        /*017e*/ 	.byte	0x05
	.zero		1


	//   ....[4]....
        /*0180*/ 	.word	0x00000370
        /*0184*/ 	.word	0x000000ff
        /*0188*/ 	.word	0x00031828
        /*018c*/ 	.short	0x0100
        /*018e*/ 	.byte	0x05
	.zero		1


	//   ....[5]....
        /*0190*/ 	.word	0x00000380
        /*0194*/ 	.word	0x000000ff
        /*0198*/ 	.word	0x00031848
        /*019c*/ 	.short	0x0100
        /*019e*/ 	.byte	0x05
	.zero		1


	//   ....[6]....
        /*01a0*/ 	.word	0x00000390
        /*01a4*/ 	.word	0x000000ff
        /*01a8*/ 	.word	0x00031810
        /*01ac*/ 	.short	0x0100
        /*01ae*/ 	.byte	0x05
	.zero		1


	//   ....[7]....
        /*01b0*/ 	.word	0x000003a0
        /*01b4*/ 	.word	0x000000ff
        /*01b8*/ 	.word	0x00031830
        /*01bc*/ 	.short	0x0100
        /*01be*/ 	.byte	0x05
	.zero		1


	//   ....[8]....
        /*01c0*/ 	.word	0x000003b0
        /*01c4*/ 	.word	0x000000ff
        /*01c8*/ 	.word	0x00031850
        /*01cc*/ 	.short	0x0100
        /*01ce*/ 	.byte	0x05
	.zero		1


	//   ....[9]....
        /*01d0*/ 	.word	0x000003c0
        /*01d4*/ 	.word	0x000000ff
        /*01d8*/ 	.word	0x00031818
        /*01dc*/ 	.short	0x0100
        /*01de*/ 	.byte	0x05
	.zero		1


	//   ....[10]....
        /*01e0*/ 	.word	0x000003d0
        /*01e4*/ 	.word	0x000000ff
        /*01e8*/ 	.word	0x00031838
        /*01ec*/ 	.short	0x0100
        /*01ee*/ 	.byte	0x05
	.zero		1


	//   ....[11]....
        /*01f0*/ 	.word	0x000003e0
        /*01f4*/ 	.word	0x000000ff
        /*01f8*/ 	.word	0x00031858
        /*01fc*/ 	.short	0x0100
        /*01fe*/ 	.byte	0x05
	.zero		1


	//   ....[12]....
        /*0200*/ 	.word	0x000003f0
        /*0204*/ 	.word	0x000000ff
        /*0208*/ 	.word	0x00031860
        /*020c*/ 	.short	0x0100
        /*020e*/ 	.byte	0x05
	.zero		1


	//   ....[13]....
        /*0210*/ 	.word	0x00000400
        /*0214*/ 	.word	0x000000ff
        /*0218*/ 	.word	0x00031870
        /*021c*/ 	.short	0x0100
        /*021e*/ 	.byte	0x05
	.zero		1


	//   ....[14]....
        /*0220*/ 	.word	0x00000410
        /*0224*/ 	.word	0x000000ff
        /*0228*/ 	.word	0x00031868
        /*022c*/ 	.short	0x0100
        /*022e*/ 	.byte	0x05
	.zero		1


	//   ....[15]....
        /*0230*/ 	.word	0x00000420
        /*0234*/ 	.word	0x000000ff
        /*0238*/ 	.word	0x00031878
        /*023c*/ 	.short	0x0100
        /*023e*/ 	.byte	0x05
	.zero		1


	//   ....[16]....
        /*0240*/ 	.word	0x00000a20
        /*0244*/ 	.word	0x00000002
        /*0248*/ 	.word	0x00031800
        /*024c*/ 	.short	0x010a
        /*024e*/ 	.byte	0xff
	.zero		1


	//   ....[17]....
        /*0250*/ 	.word	0x00000db0
        /*0254*/ 	.word	0x00000002
        /*0258*/ 	.word	0x00000000
        /*025c*/ 	.short	0x0101
        /*025e*/ 	.byte	0xff
	.zero		1


	//   ....[18]....
        /*0260*/ 	.word	0x000010e0
        /*0264*/ 	.word	0x00000000
        /*0268*/ 	.word	0x00031870
        /*026c*/ 	.short	0x010a
        /*026e*/ 	.byte	0x08
	.zero		1


	//   ....[19]....
        /*0270*/ 	.word	0x00001180
        /*0274*/ 	.word	0x000000ff
        /*0278*/ 	.word	0x00031840
        /*027c*/ 	.short	0x010a
        /*027e*/ 	.byte	0x0d
	.zero		1


	//   ....[20]....
        /*0280*/ 	.word	0x00001550
        /*0284*/ 	.word	0x000000ff
        /*0288*/ 	.word	0x00031840
        /*028c*/ 	.short	0x010a
        /*028e*/ 	.byte	0x09
	.zero		1


	//   ....[21]....
        /*0290*/ 	.word	0x00001ac0
        /*0294*/ 	.word	0x00000008
        /*0298*/ 	.word	0x00031820
        /*029c*/ 	.short	0x010a
        /*029e*/ 	.byte	0xff
	.zero		1


	//   ....[22]....
        /*02a0*/ 	.word	0x00001f10
        /*02a4*/ 	.word	0x00000008
        /*02a8*/ 	.word	0x00031828
        /*02ac*/ 	.short	0x010a
        /*02ae*/ 	.byte	0xff
	.zero		1


	//   ....[23]....
        /*02b0*/ 	.word	0x00002080
        /*02b4*/ 	.word	0x00000008
        /*02b8*/ 	.word	0x00031830
        /*02bc*/ 	.short	0x010a
        /*02be*/ 	.byte	0xff
	.zero		1


	//   ....[24]....
        /*02c0*/ 	.word	0x000021e0
        /*02c4*/ 	.word	0x00000008
        /*02c8*/ 	.word	0x00031838
        /*02cc*/ 	.short	0x010a
        /*02ce*/ 	.byte	0xff
	.zero		1


	//   ....[25]....
        /*02d0*/ 	.word	0x00002310
        /*02d4*/ 	.word	0x00000008
        /*02d8*/ 	.word	0x00031820
        /*02dc*/ 	.short	0x010a
        /*02de*/ 	.byte	0xff
	.zero		1


	//   ....[26]....
        /*02e0*/ 	.word	0x00002530
        /*02e4*/ 	.word	0x00000008
        /*02e8*/ 	.word	0x00031828
        /*02ec*/ 	.short	0x010a
        /*02ee*/ 	.byte	0xff
	.zero		1


	//   ....[27]....
        /*02f0*/ 	.word	0x00002660
        /*02f4*/ 	.word	0x00000008
        /*02f8*/ 	.word	0x00031830
        /*02fc*/ 	.short	0x010a
        /*02fe*/ 	.byte	0xff
	.zero		1


	//   ....[28]....
        /*0300*/ 	.word	0x00002790
        /*0304*/ 	.word	0x00000008
        /*0308*/ 	.word	0x00031838
        /*030c*/ 	.short	0x010a
        /*030e*/ 	.byte	0xff
	.zero		1


	//   ....[29]....
        /*0310*/ 	.word	0x000028c0
        /*0314*/ 	.word	0x00000008
        /*0318*/ 	.word	0x00031820
        /*031c*/ 	.short	0x010a
        /*031e*/ 	.byte	0xff
	.zero		1


	//   ....[30]....
        /*0320*/ 	.word	0x00002ae0
        /*0324*/ 	.word	0x00000008
        /*0328*/ 	.word	0x00031828
        /*032c*/ 	.short	0x010a
        /*032e*/ 	.byte	0xff
	.zero		1


	//   ....[31]....
        /*0330*/ 	.word	0x00002c10
        /*0334*/ 	.word	0x00000008
        /*0338*/ 	.word	0x00031830
        /*033c*/ 	.short	0x010a
        /*033e*/ 	.byte	0xff
	.zero		1


	//   ....[32]....
        /*0340*/ 	.word	0x00002d40
        /*0344*/ 	.word	0x00000008
        /*0348*/ 	.word	0x00031838
        /*034c*/ 	.short	0x010a
        /*034e*/ 	.byte	0xff
	.zero		1


	//   ....[33]....
        /*0350*/ 	.word	0x00002e70
        /*0354*/ 	.word	0x00000008
        /*0358*/ 	.word	0x00031820
        /*035c*/ 	.short	0x010a
        /*035e*/ 	.byte	0xff
	.zero		1


	//   ....[34]....
        /*0360*/ 	.word	0x00003090
        /*0364*/ 	.word	0x00000008
        /*0368*/ 	.word	0x00031828
        /*036c*/ 	.short	0x010a
        /*036e*/ 	.byte	0xff
	.zero		1


	//   ....[35]....
        /*0370*/ 	.word	0x000031c0
        /*0374*/ 	.word	0x00000008
        /*0378*/ 	.word	0x00031830
        /*037c*/ 	.short	0x010a
        /*037e*/ 	.byte	0xff
	.zero		1


	//   ....[36]....
        /*0380*/ 	.word	0x000032f0
        /*0384*/ 	.word	0x00000008
        /*0388*/ 	.word	0x00031838
        /*038c*/ 	.short	0x010a
        /*038e*/ 	.byte	0xff
	.zero		1


	//   ....[37]....
        /*0390*/ 	.word	0x00003770
        /*0394*/ 	.word	0x00000014
        /*0398*/ 	.word	0x00031860
        /*039c*/ 	.short	0x010a
        /*039e*/ 	.byte	0xff
	.zero		1


	//   ....[38]....
        /*03a0*/ 	.word	0x00004ef0
        /*03a4*/ 	.word	0x00000014
        /*03a8*/ 	.word	0x00000000
        /*03ac*/ 	.short	0x0101
        /*03ae*/ 	.byte	0xff
	.zero		1


	//   ....[39]....
        /*03b0*/ 	.word	0x00005260
        /*03b4*/ 	.word	0x00000002
        /*03b8*/ 	.word	0x00031800
        /*03bc*/ 	.short	0x010a
        /*03be*/ 	.byte	0xff
	.zero		1


	//   ....[40]....
        /*03c0*/ 	.word	0x000052e0
        /*03c4*/ 	.word	0x00000000
        /*03c8*/ 	.word	0x00031870
        /*03cc*/ 	.short	0x010a
        /*03ce*/ 	.byte	0xff
	.zero		1


	//   ....[41]....
        /*03d0*/ 	.word	0x00005350
        /*03d4*/ 	.word	0x00000002
        /*03d8*/ 	.word	0x00031840
        /*03dc*/ 	.short	0x010a
        /*03de*/ 	.byte	0xff
	.zero		1


	//   ....[42]....
        /*03e0*/ 	.word	0x000053c0
        /*03e4*/ 	.word	0x00000000
        /*03e8*/ 	.word	0x00031840
        /*03ec*/ 	.short	0x010a
        /*03ee*/ 	.byte	0xff
	.zero		1


	//   ....[43]....
        /*03f0*/ 	.word	0x00005430
        /*03f4*/ 	.word	0x00000008
        /*03f8*/ 	.word	0x00031820
        /*03fc*/ 	.short	0x010a
        /*03fe*/ 	.byte	0xff
	.zero		1


	//   ....[44]....
        /*0400*/ 	.word	0x000054a0
        /*0404*/ 	.word	0x00000008
        /*0408*/ 	.word	0x00031828
        /*040c*/ 	.short	0x010a
        /*040e*/ 	.byte	0xff
	.zero		1


	//   ....[45]....
        /*0410*/ 	.word	0x00005510
        /*0414*/ 	.word	0x00000008
        /*0418*/ 	.word	0x00031830
        /*041c*/ 	.short	0x010a
        /*041e*/ 	.byte	0xff
	.zero		1


	//   ....[46]....
        /*0420*/ 	.word	0x00005580
        /*0424*/ 	.word	0x00000008
        /*0428*/ 	.word	0x00031838
        /*042c*/ 	.short	0x010a
        /*042e*/ 	.byte	0xff
	.zero		1


	//   ....[47]....
        /*0430*/ 	.word	0x000055d0
        /*0434*/ 	.word	0x00000008
        /*0438*/ 	.word	0x00031820
        /*043c*/ 	.short	0x010a
        /*043e*/ 	.byte	0xff
	.zero		1


	//   ....[48]....
        /*0440*/ 	.word	0x00005620
        /*0444*/ 	.word	0x00000008
        /*0448*/ 	.word	0x00031828
        /*044c*/ 	.short	0x010a
        /*044e*/ 	.byte	0xff
	.zero		1


	//   ....[49]....
        /*0450*/ 	.word	0x00005670
        /*0454*/ 	.word	0x00000008
        /*0458*/ 	.word	0x00031830
        /*045c*/ 	.short	0x010a
        /*045e*/ 	.byte	0xff
	.zero		1


	//   ....[50]....
        /*0460*/ 	.word	0x000056c0
        /*0464*/ 	.word	0x00000008
        /*0468*/ 	.word	0x00031838
        /*046c*/ 	.short	0x010a
        /*046e*/ 	.byte	0xff
	.zero		1


	//   ....[51]....
        /*0470*/ 	.word	0x00005730
        /*0474*/ 	.word	0x00000008
        /*0478*/ 	.word	0x00031820
        /*047c*/ 	.short	0x010a
        /*047e*/ 	.byte	0xff
	.zero		1


	//   ....[52]....
        /*0480*/ 	.word	0x000057a0
        /*0484*/ 	.word	0x00000008
        /*0488*/ 	.word	0x00031828
        /*048c*/ 	.short	0x010a
        /*048e*/ 	.byte	0xff
	.zero		1


	//   ....[53]....
        /*0490*/ 	.word	0x00005810
        /*0494*/ 	.word	0x00000008
        /*0498*/ 	.word	0x00031830
        /*049c*/ 	.short	0x010a
        /*049e*/ 	.byte	0xff
	.zero		1


	//   ....[54]....
        /*04a0*/ 	.word	0x00005880
        /*04a4*/ 	.word	0x00000008
        /*04a8*/ 	.word	0x00031838
        /*04ac*/ 	.short	0x010a
        /*04ae*/ 	.byte	0xff
	.zero		1


	//   ....[55]....
        /*04b0*/ 	.word	0x000058d0
        /*04b4*/ 	.word	0x00000008
        /*04b8*/ 	.word	0x00031820
        /*04bc*/ 	.short	0x010a
        /*04be*/ 	.byte	0xff
	.zero		1


	//   ....[56]....
        /*04c0*/ 	.word	0x00005920
        /*04c4*/ 	.word	0x00000008
        /*04c8*/ 	.word	0x00031828
        /*04cc*/ 	.short	0x010a
        /*04ce*/ 	.byte	0xff
	.zero		1


	//   ....[57]....
        /*04d0*/ 	.word	0x00005970
        /*04d4*/ 	.word	0x00000008
        /*04d8*/ 	.word	0x00031830
        /*04dc*/ 	.short	0x010a
        /*04de*/ 	.byte	0xff
	.zero		1


	//   ....[58]....
        /*04e0*/ 	.word	0x000059c0
        /*04e4*/ 	.word	0x00000008
        /*04e8*/ 	.word	0x00031838
        /*04ec*/ 	.short	0x010a
        /*04ee*/ 	.byte	0xff
	.zero		1


	//   ....[59]....
        /*04f0*/ 	.word	0x00005a20
        /*04f4*/ 	.word	0x00000014
        /*04f8*/ 	.word	0x00031860
        /*04fc*/ 	.short	0x010a
        /*04fe*/ 	.byte	0xff
	.zero		1


	//----- nvinfo : EIATTR_NUM_MBARRIERS
	.align		4
.L_57:
        /*0500*/ 	.byte	0x03, 0x38
        /*0502*/ 	.short	0x0010


	//----- nvinfo : EIATTR_EXIT_INSTR_OFFSETS
	.align		4
        /*0504*/ 	.byte	0x04, 0x1c
        /*0506*/ 	.short	(.L_59 - .L_58)


	//   ....[0]....
.L_58:
        /*0508*/ 	.word	0x00000830


	//   ....[1]....
        /*050c*/ 	.word	0x00000e10


	//   ....[2]....
        /*0510*/ 	.word	0x00000ef0


	//   ....[3]....
        /*0514*/ 	.word	0x000018d0


	//   ....[4]....
        /*0518*/ 	.word	0x00001940


	//   ....[5]....
        /*051c*/ 	.word	0x00003440


	//   ....[6]....
        /*0520*/ 	.word	0x000034a0


	//   ....[7]....
        /*0524*/ 	.word	0x00005050


	//   ....[8]....
        /*0528*/ 	.word	0x00005240


	//----- nvinfo : EIATTR_MAX_THREADS
	.align		4
.L_59:
        /*052c*/ 	.byte	0x04, 0x05
        /*052e*/ 	.short	(.L_61 - .L_60)
.L_60:
        /*0530*/ 	.word	0x00000100
        /*0534*/ 	.word	0x00000001
        /*0538*/ 	.word	0x00000001


	//----- nvinfo : EIATTR_CRS_STACK_SIZE
	.align		4
.L_61:
        /*053c*/ 	.byte	0x04, 0x1e
        /*053e*/ 	.short	(.L_63 - .L_62)
.L_62:
        /*0540*/ 	.word	0x00000000


	//----- nvinfo : EIATTR_CBANK_PARAM_SIZE
	.align		4
.L_63:
        /*0544*/ 	.byte	0x03, 0x19
        /*0546*/ 	.short	0x02c0


	//----- nvinfo : EIATTR_PARAM_CBANK
	.align		4
        /*0548*/ 	.byte	0x04, 0x0a
        /*054a*/ 	.short	(.L_65 - .L_64)
	.align		4
.L_64:
        /*054c*/ 	.word	index@(.nv.constant0._ZN9deep_gemm24sm100_fp8_gemm_1d1d_implILN4cute4UMMA5MajorE0ELS3_0ELj0ELj7168ELj2048ELj128ELj224ELj128ELj64ELj128ELj128ELj64ELj4ELj128ELj128ELj1ELb0ELj145ELNS_8GemmTypeE1ELb0EN7cutlass10bfloat16_tENS_16EpilogueIdentityEEEvPijjj14CUtensorMap_stS9_S9_S9_S9_)
        /*0550*/ 	.short	0x0380
        /*0552*/ 	.short	0x02c0


	//----- nvinfo : EIATTR_SW_WAR
	.align		4
.L_65:
        /*0554*/ 	.byte	0x04, 0x36
        /*0556*/ 	.short	(.L_67 - .L_66)
.L_66:
        /*0558*/ 	.word	0x00000008
.L_67:


//--------------------- .nv.compat                --------------------------
	.section	.nv.compat,"",@"SHT_CUDA_COMPAT_INFO"
	.align	4
        /*0000*/ 	.byte	0x02, 0x02, 0x02, 0x00, 0x02, 0x05, 0x05, 0x00, 0x02, 0x03, 0x01, 0x00, 0x02, 0x06, 0x01, 0x00


//--------------------- .nv.callgraph             --------------------------
	.section	.nv.callgraph,"",@"SHT_CUDA_CALLGRAPH"
	.align	4
	.sectionentsize	8
	.align		4
        /*0000*/ 	.word	0x00000000
	.align		4
        /*0004*/ 	.word	0xffffffff
	.align		4
        /*0008*/ 	.word	0x00000000
	.align		4
        /*000c*/ 	.word	0xfffffffe
	.align		4
        /*0010*/ 	.word	0x00000000
	.align		4
        /*0014*/ 	.word	0xfffffffd
	.align		4
        /*0018*/ 	.word	0x00000000
	.align		4
        /*001c*/ 	.word	0xfffffffc


//--------------------- .nv.constant4             --------------------------
	.section	.nv.constant4,"a",@progbits
	.align	8
	.align		8
.nv.constant4:
        /*0000*/ 	.dword	_ZN47_INTERNAL_78161fec_9_kernel_cu_9b8d7969_28939224cuda3std3__45__cpo5beginE
	.align		8
        /*0008*/ 	.dword	_ZN47_INTERNAL_78161fec_9_kernel_cu_9b8d7969_28939224cuda3std3__45__cpo3endE
	.align		8
        /*0010*/ 	.dword	_ZN47_INTERNAL_78161fec_9_kernel_cu_9b8d7969_28939224cuda3std3__45__cpo6cbeginE
	.align		8
        /*0018*/ 	.dword	_ZN47_INTERNAL_78161fec_9_kernel_cu_9b8d7969_28939224cuda3std3__45__cpo4cendE
	.align		8
        /*0020*/ 	.dword	_ZN47_INTERNAL_78161fec_9_kernel_cu_9b8d7969_28939224cuda3std3__449_GLOBAL__N__78161fec_9_kernel_cu_9b8d7969_28939226ignoreE
	.align		8
        /*0028*/ 	.dword	_ZN47_INTERNAL_78161fec_9_kernel_cu_9b8d7969_28939224cuda3std3__419piecewise_constructE
	.align		8
        /*0030*/ 	.dword	_ZN47_INTERNAL_78161fec_9_kernel_cu_9b8d7969_28939224cuda3std3__48in_placeE
	.align		8
        /*0038*/ 	.dword	_ZN47_INTERNAL_78161fec_9_kernel_cu_9b8d7969_28939224cuda3std6ranges3__45__cpo4swapE
	.align		8
        /*0040*/ 	.dword	_ZN47_INTERNAL_78161fec_9_kernel_cu_9b8d7969_28939224cuda3std6ranges3__45__cpo9iter_moveE
	.align		8
        /*0048*/ 	.dword	_ZN47_INTERNAL_78161fec_9_kernel_cu_9b8d7969_28939224cute7productE
	.align		8
        /*0050*/ 	.dword	_ZN47_INTERNAL_78161fec_9_kernel_cu_9b8d7969_28939224cute1_E


//--------------------- .text._ZN9deep_gemm24sm100_fp8_gemm_1d1d_implILN4cute4UMMA5MajorE0ELS3_0ELj0ELj7168ELj2048ELj128ELj224ELj128ELj64ELj128ELj128ELj64ELj4ELj128ELj128ELj1ELb0ELj145ELNS_8GemmTypeE1ELb0EN7cutlass10bfloat16_tENS_16EpilogueIdentityEEEvPijjj14CUtensorMap_stS9_S9_S9_S9_ --------------------------
	.section	.text._ZN9deep_gemm24sm100_fp8_gemm_1d1d_implILN4cute4UMMA5MajorE0ELS3_0ELj0ELj7168ELj2048ELj128ELj224ELj128ELj64ELj128ELj128ELj64ELj4ELj128ELj128ELj1ELb0ELj145ELNS_8GemmTypeE1ELb0EN7cutlass10bfloat16_tENS_16EpilogueIdentityEEEvPijjj14CUtensorMap_stS9_S9_S9_S9_,"ax",@progbits
	.align	128
        .global         _ZN9deep_gemm24sm100_fp8_gemm_1d1d_implILN4cute4UMMA5MajorE0ELS3_0ELj0ELj7168ELj2048ELj128ELj224ELj128ELj64ELj128ELj128ELj64ELj4ELj128ELj128ELj1ELb0ELj145ELNS_8GemmTypeE1ELb0EN7cutlass10bfloat16_tENS_16EpilogueIdentityEEEvPijjj14CUtensorMap_stS9_S9_S9_S9_
        .type           _ZN9deep_gemm24sm100_fp8_gemm_1d1d_implILN4cute4UMMA5MajorE0ELS3_0ELj0ELj7168ELj2048ELj128ELj224ELj128ELj64ELj128ELj128ELj64ELj4ELj128ELj128ELj1ELb0ELj145ELNS_8GemmTypeE1ELb0EN7cutlass10bfloat16_tENS_16EpilogueIdentityEEEvPijjj14CUtensorMap_stS9_S9_S9_S9_,@function
        .size           _ZN9deep_gemm24sm100_fp8_gemm_1d1d_implILN4cute4UMMA5MajorE0ELS3_0ELj0ELj7168ELj2048ELj128ELj224ELj128ELj64ELj128ELj128ELj64ELj4ELj128ELj128ELj1ELb0ELj145ELNS_8GemmTypeE1ELb0EN7cutlass10bfloat16_tENS_16EpilogueIdentityEEEvPijjj14CUtensorMap_stS9_S9_S9_S9_,(.L_x_100 - _ZN9deep_gemm24sm100_fp8_gemm_1d1d_implILN4cute4UMMA5MajorE0ELS3_0ELj0ELj7168ELj2048ELj128ELj224ELj128ELj64ELj128ELj128ELj64ELj4ELj128ELj128ELj1ELb0ELj145ELNS_8GemmTypeE1ELb0EN7cutlass10bfloat16_tENS_16EpilogueIdentityEEEvPijjj14CUtensorMap_stS9_S9_S9_S9_)
        .other          _ZN9deep_gemm24sm100_fp8_gemm_1d1d_implILN4cute4UMMA5MajorE0ELS3_0ELj0ELj7168ELj2048ELj128ELj224ELj128ELj64ELj128ELj128ELj64ELj4ELj128ELj128ELj1ELb0ELj145ELNS_8GemmTypeE1ELb0EN7cutlass10bfloat16_tENS_16EpilogueIdentityEEEvPijjj14CUtensorMap_stS9_S9_S9_S9_,@"STO_CUDA_ENTRY STV_DEFAULT"
_ZN9deep_gemm24sm100_fp8_gemm_1d1d_implILN4cute4UMMA5MajorE0ELS3_0ELj0ELj7168ELj2048ELj128ELj224ELj128ELj64ELj128ELj128ELj64ELj4ELj128ELj128ELj1ELb0ELj145ELNS_8GemmTypeE1ELb0EN7cutlass10bfloat16_tENS_16EpilogueIdentityEEEvPijjj14CUtensorMap_stS9_S9_S9_S9_:
.text._ZN9deep_gemm24sm100_fp8_gemm_1d1d_implILN4cute4UMMA5MajorE0ELS3_0ELj0ELj7168ELj2048ELj128ELj224ELj128ELj64ELj128ELj128ELj64ELj4ELj128ELj128ELj1ELb0ELj145ELNS_8GemmTypeE1ELb0EN7cutlass10bfloat16_tENS_16EpilogueIdentityEEEvPijjj14CUtensorMap_stS9_S9_S9_S9_:
[----:B------:R-:W1:Y:S01]  /*0000*/  LDC R1, c[0x0][0x37c] ;  /* 0x0000df00ff017b82 */ /* 0x000e620000000800 */
[----:B------:R-:W2:Y:S02]  /*0010*/  S2R R0, SR_TID.X ;  /* 0x0000000000007919 */ /* 0x000ea40000002100 */
[----:B--2---:R-:W-:-:S05]  /*0020*/  SHF.R.U32.HI R0, RZ, 0x5, R0 ;  /* 0x00000005ff007819 */ /* 0x004fca0000011600 */
[----:B------:R-:W2:Y:S02]  /*0030*/  SHFL.IDX PT, R21, R0, RZ, 0x1f ;  /* 0x00001fff00157589 */ /* 0x000ea400000e0000 */
[----:B--2---:R-:W-:-:S13]  /*0040*/  ISETP.NE.AND P0, PT, R21, 0x2, PT ;  /* 0x000000021500780c */ /* 0x004fda0003f05270 */
[----:B-1----:R-:W-:Y:S05]  /*0050*/  @!P0 BRA `(.L_x_0) ;  /* 0x0000000400008947 */ /* 0x002fea0003800000 */
[----:B------:R-:W-:-:S13]  /*0060*/  ISETP.NE.AND P0, PT, R21, 0x1, PT ;  /* 0x000000011500780c */ /* 0x000fda0003f05270 */
[----:B------:R-:W-:Y:S05]  /*0070*/  @!P0 BRA `(.L_x_1) ;  /* 0x0000000000608947 */ /* 0x000fea0003800000 */
[----:B------:R-:W-:-:S13]  /*0080*/  ISETP.NE.AND P0, PT, R21, RZ, PT ;  /* 0x000000ff1500720c */ /* 0x000fda0003f05270 */
[----:B------:R-:W-:Y:S05]  /*0090*/  @P0 BRA `(.L_x_2) ;  /* 0x0000000400a80947 */ /* 0x000fea0003800000 */
[----:B------:R-:W-:Y:S01]  /*00a0*/  ELECT P0, URZ, PT ;  /* 0x0000000000ff782f */ /* 0x000fe20003800000 */
[----:B------:R-:W-:-:S12]  /*00b0*/  BSSY.RECONVERGENT B0, `(.L_x_3) ;  /* 0x0000013000007945 */ /* 0x000fd80003800200 */
[----:B------:R-:W-:Y:S05]  /*00c0*/  @!P0 BRA `(.L_x_4) ;  /* 0x0000000000448947 */ /* 0x000fea0003800000 */
[----:B------:R-:W1:Y:S02]  /*00d0*/  LDCU.64 UR4, c[0x0][0x348] ;  /* 0x00006900ff0477ac */ /* 0x000e640008000a00 */
[----:B-1----:R-:W-:Y:S02]  /*00e0*/  UIADD3 UR12, UP4, UPT, UR4, 0x40, URZ ;  /* 0x00000040040c7890 */ /* 0x002fe4000ff9e0ff */
[----:B------:R-:W-:Y:S02]  /*00f0*/  UIADD3 UR10, UP3, UPT, UR4, 0xc0, URZ ;  /* 0x000000c0040a7890 */ /* 0x000fe4000ff7e0ff */
[----:B------:R-:W-:Y:S02]  /*0100*/  UIADD3 UR8, UP2, UPT, UR4, 0x140, URZ ;  /* 0x0000014004087890 */ /* 0x000fe4000ff5e0ff */
[----:B------:R-:W-:Y:S02]  /*0110*/  UIADD3 UR6, UP1, UPT, UR4, 0x1c0, URZ ;  /* 0x000001c004067890 */ /* 0x000fe4000ff3e0ff */
[----:B------:R-:W-:-:S02]  /*0120*/  UIADD3 UR4, UP0, UPT, UR4, 0x240, URZ ;  /* 0x0000024004047890 */ /* 0x000fc4000ff1e0ff */
[----:B------:R-:W-:Y:S02]  /*0130*/  UIADD3.X UR13, UPT, UPT, URZ, UR5, URZ, UP4, !UPT ;  /* 0x00000005ff0d7290 */ /* 0x000fe4000a7fe4ff */
[----:B------:R-:W-:Y:S02]  /*0140*/  UIADD3.X UR11, UPT, UPT, URZ, UR5, URZ, UP3, !UPT ;  /* 0x00000005ff0b7290 */ /* 0x000fe40009ffe4ff */
[----:B------:R-:W-:Y:S02]  /*0150*/  UIADD3.X UR9, UPT, UPT, URZ, UR5, URZ, UP2, !UPT ;  /* 0x00000005ff097290 */ /* 0x000fe400097fe4ff */
[----:B------:R-:W-:Y:S02]  /*0160*/  UIADD3.X UR7, UPT, UPT, URZ, UR5, URZ, UP1, !UPT ;  /* 0x00000005ff077290 */ /* 0x000fe40008ffe4ff */
[----:B------:R-:W-:Y:S01]  /*0170*/  UIADD3.X UR5, UPT, UPT, URZ, UR5, URZ, UP0, !UPT ;  /* 0x00000005ff057290 */ /* 0x000fe200087fe4ff */
[----:B------:R1:W-:Y:S02]  /*0180*/  UTMACCTL.PF [UR12] ;  /* 0x000000000c0079b9 */ /* 0x0003e40008040000 */
[----:B------:R1:W-:Y:S02]  /*0190*/  UTMACCTL.PF [UR10] ;  /* 0x000000000a0079b9 */ /* 0x0003e40008040000 */
[----:B------:R1:W-:Y:S02]  /*01a0*/  UTMACCTL.PF [UR8] ;  /* 0x00000000080079b9 */ /* 0x0003e40008040000 */
[----:B------:R1:W-:Y:S02]  /*01b0*/  UTMACCTL.PF [UR6] ;  /* 0x00000000060079b9 */ /* 0x0003e40008040000 */
[----:B------:R1:W-:Y:S02]  /*01c0*/  UTMACCTL.PF [UR4] ;  /* 0x00000000040079b9 */ /* 0x0003e40008040000 */
[----:B-1----:R-:W-:Y:S01]  /*01d0*/  NOP ;  /* 0x0000000000007918 */ /* 0x002fe20000000000 */
.L_x_4:
[----:B------:R-:W-:Y:S05]  /*01e0*/  BSYNC.RECONVERGENT B0 ;  /* 0x0000000000007941 */ /* 0x000fea0003800200 */
.L_x_3:
[----:B------:R-:W-:Y:S05]  /*01f0*/  BRA `(.L_x_2) ;  /* 0x0000000400507947 */ /* 0x000fea0003800000 */
.L_x_1:
[----:B------:R-:W-:Y:S01]  /*0200*/  ELECT P0, URZ, PT ;  /* 0x0000000000ff782f */ /* 0x000fe20003800000 */
[----:B------:R-:W-:-:S12]  /*0210*/  BSSY.RECONVERGENT B0, `(.L_x_5) ;  /* 0x0000023000007945 */ /* 0x000fd80003800200 */
[----:B------:R-:W-:Y:S05]  /*0220*/  @!P0 BRA `(.L_x_6) ;  /* 0x0000000000848947 */ /* 0x000fea0003800000 */
[----:B------:R-:W1:Y:S01]  /*0230*/  S2UR UR5, SR_CgaCtaId ;  /* 0x00000000000579c3 */ /* 0x000e620000008800 */
[----:B------:R-:W-:Y:S01]  /*0240*/  UMOV UR7, 0x400 ;  /* 0x0000040000077882 */ /* 0x000fe20000000000 */
[----:B------:R-:W-:Y:S01]  /*0250*/  UMOV UR6, 0x1 ;  /* 0x0000000100067882 */ /* 0x000fe20000000000 */
[----:B------:R-:W-:Y:S02]  /*0260*/  UMOV UR4, 0x20 ;  /* 0x0000002000047882 */ /* 0x000fe40000000000 */
[----:B------:R-:W-:-:S04]  /*0270*/  UIADD3 UR8, UPT, UPT, -UR4, 0x100000, URZ ;  /* 0x0010000004087890 */ /* 0x000fc8000fffe1ff */
[----:B------:R-:W-:Y:S02]  /*0280*/  USHF.L.U32 UR9, UR8, 0xb, URZ ;  /* 0x0000000b08097899 */ /* 0x000fe400080006ff */
[----:B------:R-:W-:Y:S01]  /*0290*/  USHF.L.U32 UR8, UR8, 0x1, URZ ;  /* 0x0000000108087899 */ /* 0x000fe200080006ff */
[----:B------:R-:W-:Y:S02]  /*02a0*/  UMOV UR4, 0x80 ;  /* 0x0000008000047882 */ /* 0x000fe40000000000 */
[----:B------:R-:W-:-:S04]  /*02b0*/  UIADD3 UR10, UPT, UPT, -UR4, 0x100000, URZ ;  /* 0x00100000040a7890 */ /* 0x000fc8000fffe1ff */
[----:B------:R-:W-:Y:S02]  /*02c0*/  USHF.L.U32 UR11, UR10, 0xb, URZ ;  /* 0x0000000b0a0b7899 */ /* 0x000fe400080006ff */
[----:B------:R-:W-:Y:S02]  /*02d0*/  USHF.L.U32 UR10, UR10, 0x1, URZ ;  /* 0x000000010a0a7899 */ /* 0x000fe400080006ff */
[----:B-1----:R-:W-:Y:S02]  /*02e0*/  ULEA UR5, UR5, UR7, 0x18 ;  /* 0x0000000705057291 */ /* 0x002fe4000f8ec0ff */
[----:B------:R-:W-:-:S04]  /*02f0*/  UIADD3 UR6, UPT, UPT, -UR6, 0x100000, URZ ;  /* 0x0010000006067890 */ /* 0x000fc8000fffe1ff */
[----:B------:R-:W-:Y:S02]  /*0300*/  USHF.L.U32 UR7, UR6, 0xb, URZ ;  /* 0x0000000b06077899 */ /* 0x000fe400080006ff */
[----:B------:R-:W-:Y:S01]  /*0310*/  USHF.L.U32 UR6, UR6, 0x1, URZ ;  /* 0x0000000106067899 */ /* 0x000fe200080006ff */
[----:B------:R-:W1:Y:S11]  /*0320*/  FENCE.VIEW.ASYNC.S ;  /* 0x00000000000073c6 */ /* 0x000e760000000000 */
[----:B-1----:R1:W2:Y:S01]  /*0330*/  SYNCS.EXCH.64 URZ, [UR5+0x31800], UR6 ;  /* 0x0318000605ff75b2 */ /* 0x0022a20008000100 */
[----:B------:R1:W3:Y:S01]  /*0340*/  SYNCS.EXCH.64 URZ, [UR5+0x31820], UR6 ;  /* 0x0318200605ff75b2 */ /* 0x0002e20008000100 */
[----:B------:R1:W4:Y:S01]  /*0350*/  SYNCS.EXCH.64 URZ, [UR5+0x31840], UR8 ;  /* 0x0318400805ff75b2 */ /* 0x0003220008000100 */
[----:B------:R1:W1:Y:S01]  /*0360*/  SYNCS.EXCH.64 URZ, [UR5+0x31808], UR6 ;  /* 0x0318080605ff75b2 */ /* 0x0002620008000100 */
        /* <DEDUP_REMOVED lines=12> */
[----:B------:R-:W-:Y:S01]  /*0430*/  NOP ;  /* 0x0000000000007918 */ /* 0x000fe20000000000 */
.L_x_6:
[----:B-1----:R-:W-:Y:S05]  /*0440*/  BSYNC.RECONVERGENT B0 ;  /* 0x0000000000007941 */ /* 0x002fea0003800200 */
.L_x_5:
[----:B------:R-:W-:Y:S05]  /*0450*/  BRA `(.L_x_2) ;  /* 0x0000000000b87947 */ /* 0x000fea0003800000 */
.L_x_0:
[----:B------:R-:W1:Y:S01]  /*0460*/  S2UR UR6, SR_CgaCtaId ;  /* 0x00000000000679c3 */ /* 0x000e620000008800 */
[----:B------:R-:W-:Y:S01]  /*0470*/  NOP ;  /* 0x0000000000007918 */ /* 0x000fe20000000000 */
[----:B------:R-:W-:Y:S01]  /*0480*/  UMOV UR4, 0x40 ;  /* 0x0000004000047882 */ /* 0x000fe20000000000 */
[----:B------:R-:W-:Y:S01]  /*0490*/  UMOV UR5, 0x400 ;  /* 0x0000040000057882 */ /* 0x000fe20000000000 */
[----:B-1----:R-:W-:Y:S02]  /*04a0*/  ULEA UR4, UR6, UR4, 0x18 ;  /* 0x0000000406047291 */ /* 0x002fe4000f8ec0ff */
[----:B------:R-:W-:-:S07]  /*04b0*/  ULEA UR5, UR6, UR5, 0x18 ;  /* 0x0000000506057291 */ /* 0x000fce000f8ec0ff */
[----:B------:R-:W1:Y:S02]  /*04c0*/  LDS.U8 R0, [UR4] ;  /* 0x00000004ff007984 */ /* 0x000e640008000000 */
[----:B-1----:R-:W-:-:S13]  /*04d0*/  ISETP.NE.AND P0, PT, R0, RZ, PT ;  /* 0x000000ff0000720c */ /* 0x002fda0003f05270 */
[----:B------:R-:W-:Y:S05]  /*04e0*/  @P0 BRA `(.L_x_7) ;  /* 0x00000000007c0947 */ /* 0x000fea0003800000 */
[----:B------:R-:W-:-:S13]  /*04f0*/  ELECT P0, URZ, PT ;  /* 0x0000000000ff782f */ /* 0x000fda0003800000 */
[----:B------:R-:W-:Y:S05]  /*0500*/  @!P0 BRA `(.L_x_8) ;  /* 0x0000000000848947 */ /* 0x000fea0003800000 */
[----:B------:R-:W-:Y:S01]  /*0510*/  UMOV UR4, 0x10 ;  /* 0x0000001000047882 */ /* 0x000fe20000000000 */
[----:B------:R-:W-:-:S04]  /*0520*/  IMAD.MOV.U32 R2, RZ, RZ, 0xffff ;  /* 0x0000ffffff027424 */ /* 0x000fc800078e00ff */
[----:B------:R-:W-:Y:S04]  /*0530*/  DEPBAR.LE SB1, 0x36 ;  /* 0x00009d800000791a */ /* 0x000fe80000000000 */
[----:B------:R-:W1:Y:S02]  /*0540*/  UTCATOMSWS.FIND_AND_SET.ALIGN UP0, UR4, UR4 ;  /* 0x00000004000475e3 */ /* 0x000e640008000800 */
[----:B-1----:R-:W-:Y:S01]  /*0550*/  PLOP3.LUT P0, PT, PT, PT, UP0, 0x80, 0x8 ;  /* 0x000000000008781c */ /* 0x002fe20003f0f008 */
[----:B------:R-:W-:-:S03]  /*0560*/  IMAD.U32 R5, RZ, RZ, UR4 ;  /* 0x00000004ff057e24 */ /* 0x000fc6000f8e00ff */
[----:B------:R-:W-:-:S04]  /*0570*/  SEL R0, RZ, 0xffffffff, !P0 ;  /* 0xffffffffff007807 */ /* 0x000fc80004000000 */
[----:B------:R-:W-:Y:S01]  /*0580*/  ISETP.NE.AND P0, PT, R0, RZ, PT ;  /* 0x000000ff0000720c */ /* 0x000fe20003f05270 */
[----:B------:R-:W-:-:S12]  /*0590*/  IMAD.MOV.U32 R0, RZ, RZ, 0x1 ;  /* 0x00000001ff007424 */ /* 0x000fd800078e00ff */
[----:B------:R-:W-:Y:S05]  /*05a0*/  @P0 BRA `(.L_x_9) ;  /* 0x0000000000240947 */ /* 0x000fea0003800000 */
.L_x_10:
[----:B------:R-:W-:Y:S05]  /*05b0*/  NANOSLEEP 0x64 ;  /* 0x000000640000795d */ /* 0x000fea0003800000 */
[----:B------:R-:W-:-:S05]  /*05c0*/  UMOV UR4, 0x10 ;  /* 0x0000001000047882 */ /* 0x000fca0000000000 */
[----:B------:R-:W-:Y:S04]  /*05d0*/  DEPBAR.LE SB1, 0x36 ;  /* 0x00009d800000791a */ /* 0x000fe80000000000 */
[----:B------:R-:W1:Y:S02]  /*05e0*/  UTCATOMSWS.FIND_AND_SET.ALIGN UP0, UR4, UR4 ;  /* 0x00000004000475e3 */ /* 0x000e640008000800 */
[----:B-1----:R-:W-:Y:S01]  /*05f0*/  PLOP3.LUT P0, PT, PT, PT, UP0, 0x80, 0x8 ;  /* 0x000000000008781c */ /* 0x002fe20003f0f008 */
[----:B------:R-:W-:-:S03]  /*0600*/  IMAD.U32 R5, RZ, RZ, UR4 ;  /* 0x00000004ff057e24 */ /* 0x000fc6000f8e00ff */
[----:B------:R-:W-:-:S04]  /*0610*/  SEL R3, RZ, 0xffffffff, !P0 ;  /* 0xffffffffff037807 */ /* 0x000fc80004000000 */
[----:B------:R-:W-:-:S13]  /*0620*/  ISETP.NE.AND P0, PT, R3, RZ, PT ;  /* 0x000000ff0300720c */ /* 0x000fda0003f05270 */
[----:B------:R-:W-:Y:S05]  /*0630*/  @!P0 BRA `(.L_x_10) ;  /* 0xfffffffc00dc8947 */ /* 0x000fea000383ffff */
.L_x_9:
[C---:B------:R-:W-:Y:S01]  /*0640*/  VIADD R3, R5.reuse, 0x10 ;  /* 0x0000001005037836 */ /* 0x040fe20000000000 */
[----:B------:R-:W-:Y:S01]  /*0650*/  UMOV UR4, 0x50 ;  /* 0x0000005000047882 */ /* 0x000fe20000000000 */
[----:B------:R-:W-:Y:S01]  /*0660*/  SHF.L.U32 R2, R2, R5, RZ ;  /* 0x0000000502027219 */ /* 0x000fe200000006ff */
[----:B------:R-:W-:Y:S01]  /*0670*/  ULEA UR4, UR6, UR4, 0x18 ;  /* 0x0000000406047291 */ /* 0x000fe2000f8ec0ff */
[----:B------:R-:W-:Y:S01]  /*0680*/  IMAD.SHL.U32 R5, R5, 0x20, RZ ;  /* 0x0000002005057824 */ /* 0x000fe200078e00ff */
[----:B------:R-:W-:-:S04]  /*0690*/  SHF.L.U32 R3, R0, R3, RZ ;  /* 0x0000000300037219 */ /* 0x000fc800000006ff */
[----:B------:R-:W-:-:S05]  /*06a0*/  LOP3.LUT R2, R3, R2, RZ, 0xfc, !PT ;  /* 0x0000000203027212 */ /* 0x000fca00078efcff */
[----:B------:R1:W-:Y:S04]  /*06b0*/  ATOMS.OR RZ, [UR4], R2 ;  /* 0x00000002ffff798c */ /* 0x0003e8000b000004 */
[----:B------:R1:W-:Y:S01]  /*06c0*/  STS [UR5+0x31880], R5 ;  /* 0x03188005ff007988 */ /* 0x0003e20008000805 */
[----:B------:R-:W-:Y:S05]  /*06d0*/  BRA `(.L_x_8) ;  /* 0x0000000000107947 */ /* 0x000fea0003800000 */
.L_x_7:
[----:B------:R-:W-:Y:S02]  /*06e0*/  MOV R0, 0xffffffff ;  /* 0xffffffff00007802 */ /* 0x000fe40000000f00 */
[----:B------:R-:W-:-:S03]  /*06f0*/  MOV R2, 0x720 ;  /* 0x0000072000027802 */ /* 0x000fc60000000f00 */
[----:B------:R1:W-:Y:S04]  /*0700*/  STS [UR5+0x31880], R0 ;  /* 0x03188000ff007988 */ /* 0x0003e80008000805 */
[----:B-1----:R-:W-:Y:S05]  /*0710*/  CALL.REL.NOINC `($__internal_1_$__cuda_sm10x_tcgen05_guardrail_trap_phase_invalid_during_alloc) ;  /* 0x0000005000e07944 */ /* 0x002fea0003c00000 */
.L_x_8:
[----:B------:R-:W-:Y:S05]  /*0720*/  WARPSYNC.ALL ;  /* 0x0000000000007948 */ /* 0x000fea0003800000 */
[----:B------:R-:W-:Y:S01]  /*0730*/  NOP ;  /* 0x0000000000007918 */ /* 0x000fe20000000000 */
.L_x_2:
[----:B------:R-:W5:Y:S01]  /*0740*/  LDC R0, c[0x0][0x388] ;  /* 0x0000e200ff007b82 */ /* 0x000f620000000800 */
[----:B------:R-:W1:Y:S07]  /*0750*/  S2R R4, SR_LANEID ;  /* 0x0000000000047919 */ /* 0x000e6e0000000000 */
[----:B--234-:R-:W-:Y:S01]  /*0760*/  BAR.SYNC.DEFER_BLOCKING 0x0 ;  /* 0x0000000000007b1d */ /* 0x01cfe20000010000 */
[----:B------:R-:W-:Y:S01]  /*0770*/  ISETP.NE.AND P0, PT, R21, RZ, PT ;  /* 0x000000ff1500720c */ /* 0x000fe20003f05270 */
[----:B-----5:R-:W-:-:S05]  /*0780*/  VIADD R0, R0, 0x7f ;  /* 0x0000007f00007836 */ /* 0x020fca0000000000 */
[----:B-1----:R-:W-:-:S05]  /*0790*/  SHF.R.U32.HI R2, RZ, 0x7, R0 ;  /* 0x00000007ff027819 */ /* 0x002fca0000011600 */
[----:B------:R-:W-:Y:S02]  /*07a0*/  IMAD.SHL.U32 R0, R2, 0x20, RZ ;  /* 0x0000002002007824 */ /* 0x000fe400078e00ff */
[----:B------:R-:W-:Y:S05]  /*07b0*/  @!P0 BRA `(.L_x_11) ;  /* 0x0000001000508947 */ /* 0x000fea0003800000 */
[----:B------:R-:W-:Y:S01]  /*07c0*/  ISETP.NE.AND P0, PT, R21, 0x1, PT ;  /* 0x000000011500780c */ /* 0x000fe20003f05270 */
[----:B------:R-:W1:-:S12]  /*07d0*/  S2UR UR5, SR_CgaCtaId ;  /* 0x00000000000579c3 */ /* 0x000e580000008800 */
[----:B------:R-:W-:Y:S05]  /*07e0*/  @!P0 BRA `(.L_x_12) ;  /* 0x0000000400948947 */ /* 0x000fea0003800000 */
[----:B------:R-:W-:-:S13]  /*07f0*/  ISETP.NE.AND P0, PT, R21, 0x2, PT ;  /* 0x000000021500780c */ /* 0x000fda0003f05270 */
[----:B------:R-:W-:Y:S05]  /*0800*/  @P0 BRA `(.L_x_13) ;  /* 0x0000002c001c0947 */ /* 0x000fea0003800000 */
[----:B------:R-:W2:Y:S02]  /*0810*/  S2UR UR4, SR_CTAID.X ;  /* 0x00000000000479c3 */ /* 0x000ea40000002500 */
[----:B--2---:R-:W-:-:S13]  /*0820*/  ISETP.LE.U32.AND P0, PT, R0, UR4, PT ;  /* 0x0000000400007c0c */ /* 0x004fda000bf03070 */
[----:B-1----:R-:W-:Y:S05]  /*0830*/  @P0 EXIT ;  /* 0x000000000000094d */ /* 0x002fea0003800000 */
[----:B------:R-:W-:Y:S01]  /*0840*/  ULOP3.LUT UR4, URZ, UR4, URZ, 0x33, !UPT ;  /* 0x00000004ff047292 */ /* 0x000fe2000f8e33ff */
[----:B------:R-:W-:Y:S01]  /*0850*/  SHF.R.U32.HI R3, RZ, 0x3, R4 ;  /* 0x00000003ff037819 */ /* 0x000fe20000011604 */
[----:B------:R-:W-:Y:S02]  /*0860*/  HFMA2 R15, -RZ, RZ, 0, 0 ;  /* 0x00000000ff0f7431 */ /* 0x000fe400000001ff */
[----:B------:R-:W-:Y:S01]  /*0870*/  IMAD.MOV.U32 R16, RZ, RZ, RZ ;  /* 0x000000ffff107224 */ /* 0x000fe200078e00ff */
[----:B------:R-:W-:Y:S01]  /*0880*/  UMOV UR5, URZ ;  /* 0x000000ff00057c82 */ /* 0x000fe20008000000 */
[C---:B------:R-:W-:Y:S01]  /*0890*/  LOP3.LUT R19, R3.reuse, 0x1, RZ, 0x3c, !PT ;  /* 0x0000000103137812 */ /* 0x040fe200078e3cff */
[C---:B------:R-:W-:Y:S01]  /*08a0*/  IMAD.SHL.U32 R21, R3.reuse, 0x20, RZ ;  /* 0x0000002003157824 */ /* 0x040fe200078e00ff */
[C---:B------:R-:W-:Y:S01]  /*08b0*/  LOP3.LUT R5, R3.reuse, 0x2, RZ, 0x3c, !PT ;  /* 0x0000000203057812 */ /* 0x040fe200078e3cff */
[----:B------:R-:W-:Y:S01]  /*08c0*/  VIADD R25, R0, UR4 ;  /* 0x0000000400197c36 */ /* 0x000fe20008000000 */
[----:B------:R-:W-:Y:S01]  /*08d0*/  LOP3.LUT R17, R3, 0x3, RZ, 0x3c, !PT ;  /* 0x0000000303117812 */ /* 0x000fe200078e3cff */
[----:B------:R-:W-:Y:S01]  /*08e0*/  IMAD R20, R4, 0x4, R3 ;  /* 0x0000000404147824 */ /* 0x000fe200078e0203 */
[----:B------:R-:W-:Y:S01]  /*08f0*/  LOP3.LUT R23, R21, 0x20, RZ, 0x3c, !PT ;  /* 0x0000002015177812 */ /* 0x000fe200078e3cff */
[----:B------:R-:W-:Y:S01]  /*0900*/  IMAD.HI.U32 R25, R25, -0x1e0387f1, RZ ;  /* 0xe1fc780f19197827 */ /* 0x000fe200078e00ff */
[----:B------:R-:W-:-:S02]  /*0910*/  LOP3.LUT R3, R21, 0x40, RZ, 0x3c, !PT ;  /* 0x0000004015037812 */ /* 0x000fc400078e3cff */
[CC--:B------:R-:W-:Y:S01]  /*0920*/  IADD3 R24, PT, PT, R21.reuse, R4.reuse, RZ ;  /* 0x0000000415187210 */ /* 0x0c0fe20007ffe0ff */
[C---:B------:R-:W-:Y:S01]  /*0930*/  IMAD R19, R4.reuse, 0x4, R19 ;  /* 0x0000000404137824 */ /* 0x040fe200078e0213 */
[----:B------:R-:W-:Y:S01]  /*0940*/  LOP3.LUT R21, R21, 0x60, RZ, 0x3c, !PT ;  /* 0x0000006015157812 */ /* 0x000fe200078e3cff */
[C---:B------:R-:W-:Y:S01]  /*0950*/  IMAD R18, R4.reuse, 0x4, R5 ;  /* 0x0000000404127824 */ /* 0x040fe200078e0205 */
[----:B------:R-:W-:Y:S01]  /*0960*/  LEA R17, R4, R17, 0x2 ;  /* 0x0000001104117211 */ /* 0x000fe200078e10ff */
[--C-:B------:R-:W-:Y:S01]  /*0970*/  IMAD.IADD R23, R23, 0x1, R4.reuse ;  /* 0x0000000117177824 */ /* 0x100fe200078e0204 */
[----:B------:R-:W-:Y:S01]  /*0980*/  IADD3 R21, PT, PT, R21, R4, RZ ;  /* 0x0000000415157210 */ /* 0x000fe20007ffe0ff */
[----:B------:R-:W-:Y:S01]  /*0990*/  IMAD.IADD R22, R3, 0x1, R4 ;  /* 0x0000000103167824 */ /* 0x000fe200078e0204 */
[----:B------:R-:W-:-:S07]  /*09a0*/  SHF.R.U32.HI R25, RZ, 0x7, R25 ;  /* 0x00000007ff197819 */ /* 0x000fce0000011619 */
.L_x_17:
[----:B-1----:R-:W1:Y:S01]  /*09b0*/  S2R R0, SR_CgaCtaId ;  /* 0x0000000000007919 */ /* 0x002e620000008800 */
[----:B------:R-:W-:Y:S01]  /*09c0*/  MOV R3, 0x400 ;  /* 0x0000040000037802 */ /* 0x000fe20000000f00 */
[----:B------:R-:W-:-:S03]  /*09d0*/  UMOV UR4, URZ ;  /* 0x000000ff00047c82 */ /* 0x000fc60008000000 */
[----:B-1----:R-:W-:-:S07]  /*09e0*/  LEA R0, R0, R3, 0x18 ;  /* 0x0000000300007211 */ /* 0x002fce00078ec0ff */
.L_x_16:
[----:B-1----:R-:W-:Y:S01]  /*09f0*/  LEA R2, R15, R0, 0x3 ;  /* 0x000000000f027211 */ /* 0x002fe200078e18ff */
[----:B------:R-:W-:Y:S01]  /*0a00*/  ULOP3.LUT UP0, URZ, UR4, 0x3, URZ, 0xc0, !UPT ;  /* 0x0000000304ff7892 */ /* 0x000fe2000f80c0ff */
[----:B------:R-:W-:-:S04]  /*0a10*/  SHF.L.U32 R5, R16, 0x1f, RZ ;  /* 0x0000001f10057819 */ /* 0x000fc800000006ff */
[----:B------:R-:W1:Y:S02]  /*0a20*/  SYNCS.PHASECHK.TRANS64.TRYWAIT P0, [R2+URZ+0x31800], R5 ;  /* 0x03180005020075a7 */ /* 0x000e6400080011ff */
[----:B-1----:R-:W-:Y:S05]  /*0a30*/  @!P0 BRA `(.L_x_14) ;  /* 0x0000004800048947 */ /* 0x002fea0003800000 */
.L_x_71:
[----:B------:R-:W-:Y:S05]  /*0a40*/  BRA.U UP0, `(.L_x_15) ;  /* 0x0000000100bc7547 */ /* 0x000fea000b800000 */
[C-C-:B------:R-:W-:Y:S02]  /*0a50*/  IMAD R26, R15.reuse, 0x200, R0.reuse ;  /* 0x000002000f1a7824 */ /* 0x140fe400078e0200 */
[----:B------:R-:W-:Y:S02]  /*0a60*/  IMAD R3, R15, 0x400, R0 ;  /* 0x000004000f037824 */ /* 0x000fe400078e0200 */
[--C-:B------:R-:W-:Y:S01]  /*0a70*/  IMAD R9, R24, 0x4, R26.reuse ;  /* 0x0000000418097824 */ /* 0x100fe200078e021a */
[-C--:B------:R-:W-:Y:S01]  /*0a80*/  LEA R8, R23, R26.reuse, 0x2 ;  /* 0x0000001a17087211 */ /* 0x080fe200078e10ff */
[--C-:B------:R-:W-:Y:S01]  /*0a90*/  IMAD R29, R22, 0x4, R26.reuse ;  /* 0x00000004161d7824 */ /* 0x100fe200078e021a */
[-C--:B------:R-:W-:Y:S01]  /*0aa0*/  LEA R27, R21, R26.reuse, 0x2 ;  /* 0x0000001a151b7211 */ /* 0x080fe200078e10ff */
[--C-:B-1----:R-:W-:Y:S01]  /*0ab0*/  IMAD R5, R19, 0x4, R26.reuse ;  /* 0x0000000413057824 */ /* 0x102fe200078e021a */
[-C--:B------:R-:W-:Y:S01]  /*0ac0*/  LEA R6, R20, R26.reuse, 0x2 ;  /* 0x0000001a14067211 */ /* 0x080fe200078e10ff */
[----:B------:R-:W1:Y:S01]  /*0ad0*/  LDS R9, [R9+0x30000] ;  /* 0x0300000009097984 */ /* 0x000e620000000800 */
[----:B------:R-:W-:Y:S01]  /*0ae0*/  LEA R4, R18, R26, 0x2 ;  /* 0x0000001a12047211 */ /* 0x000fe200078e10ff */
[----:B------:R-:W-:Y:S01]  /*0af0*/  IMAD R26, R17, 0x4, R26 ;  /* 0x00000004111a7824 */ /* 0x000fe200078e021a */
[-C--:B------:R-:W-:Y:S01]  /*0b00*/  LEA R14, R24, R3.reuse, 0x2 ;  /* 0x00000003180e7211 */ /* 0x080fe200078e10ff */
[----:B------:R-:W2:Y:S01]  /*0b10*/  LDS R8, [R8+0x30000] ;  /* 0x0300000008087984 */ /* 0x000ea20000000800 */
[--C-:B------:R-:W-:Y:S01]  /*0b20*/  IMAD R11, R23, 0x4, R3.reuse ;  /* 0x00000004170b7824 */ /* 0x100fe200078e0203 */
[----:B------:R-:W-:Y:S01]  /*0b30*/  LEA R10, R22, R3, 0x2 ;  /* 0x00000003160a7211 */ /* 0x000fe200078e10ff */
[----:B------:R-:W-:Y:S01]  /*0b40*/  IMAD R7, R21, 0x4, R3 ;  /* 0x0000000415077824 */ /* 0x000fe200078e0203 */
[----:B------:R-:W3:Y:S04]  /*0b50*/  LDS R29, [R29+0x30000] ;  /* 0x030000001d1d7984 */ /* 0x000ee80000000800 */
[----:B------:R-:W4:Y:S01]  /*0b60*/  LDS R27, [R27+0x30000] ;  /* 0x030000001b1b7984 */ /* 0x000f220000000800 */
[----:B------:R-:W-:-:S03]  /*0b70*/  NOP ;  /* 0x0000000000007918 */ /* 0x000fc60000000000 */
[----:B-1----:R1:W-:Y:S04]  /*0b80*/  STS [R6+0x30000], R9 ;  /* 0x0300000906007388 */ /* 0x0023e80000000800 */
[----:B--2---:R2:W-:Y:S04]  /*0b90*/  STS [R5+0x30000], R8 ;  /* 0x0300000805007388 */ /* 0x0045e80000000800 */
[----:B---3--:R3:W-:Y:S04]  /*0ba0*/  STS [R4+0x30000], R29 ;  /* 0x0300001d04007388 */ /* 0x0087e80000000800 */
[----:B----4-:R-:W-:Y:S04]  /*0bb0*/  STS [R26+0x30000], R27 ;  /* 0x0300001b1a007388 */ /* 0x010fe80000000800 */
[----:B------:R-:W4:Y:S04]  /*0bc0*/  LDS R13, [R14+0x30800] ;  /* 0x030800000e0d7984 */ /* 0x000f280000000800 */
[----:B------:R-:W5:Y:S04]  /*0bd0*/  LDS R12, [R11+0x30800] ;  /* 0x030800000b0c7984 */ /* 0x000f680000000800 */
[----:B------:R-:W5:Y:S01]  /*0be0*/  LDS R9, [R10+0x30800] ;  /* 0x030800000a097984 */ /* 0x000f620000000800 */
[----:B-1----:R-:W-:-:S03]  /*0bf0*/  LEA R6, R20, R3, 0x2 ;  /* 0x0000000314067211 */ /* 0x002fc600078e10ff */
[----:B------:R-:W1:Y:S01]  /*0c00*/  LDS R8, [R7+0x30800] ;  /* 0x0308000007087984 */ /* 0x000e620000000800 */
[----:B--2---:R-:W-:Y:S01]  /*0c10*/  IMAD R5, R19, 0x4, R3 ;  /* 0x0000000413057824 */ /* 0x004fe200078e0203 */
[----:B------:R-:W-:Y:S01]  /*0c20*/  NOP ;  /* 0x0000000000007918 */ /* 0x000fe20000000000 */
[-C--:B---3--:R-:W-:Y:S02]  /*0c30*/  LEA R4, R18, R3.reuse, 0x2 ;  /* 0x0000000312047211 */ /* 0x088fe400078e10ff */
[----:B------:R-:W-:Y:S01]  /*0c40*/  LEA R3, R17, R3, 0x2 ;  /* 0x0000000311037211 */ /* 0x000fe200078e10ff */
[----:B----4-:R-:W-:Y:S04]  /*0c50*/  STS [R6+0x30800], R13 ;  /* 0x0308000d06007388 */ /* 0x010fe80000000800 */
[----:B-----5:R-:W-:Y:S04]  /*0c60*/  STS [R5+0x30800], R12 ;  /* 0x0308000c05007388 */ /* 0x020fe80000000800 */
[----:B------:R-:W-:Y:S04]  /*0c70*/  STS [R4+0x30800], R9 ;  /* 0x0308000904007388 */ /* 0x000fe80000000800 */
[----:B-1----:R-:W-:Y:S04]  /*0c80*/  STS [R3+0x30800], R8 ;  /* 0x0308000803007388 */ /* 0x002fe80000000800 */
[----:B------:R-:W1:Y:S04]  /*0c90*/  LDS R27, [R14+0x30a00] ;  /* 0x030a00000e1b7984 */ /* 0x000e680000000800 */
[----:B------:R-:W2:Y:S04]  /*0ca0*/  LDS R26, [R11+0x30a00] ;  /* 0x030a00000b1a7984 */ /* 0x000ea80000000800 */
[----:B------:R-:W3:Y:S04]  /*0cb0*/  LDS R29, [R10+0x30a00] ;  /* 0x030a00000a1d7984 */ /* 0x000ee80000000800 */
[----:B------:R-:W4:Y:S01]  /*0cc0*/  LDS R28, [R7+0x30a00] ;  /* 0x030a0000071c7984 */ /* 0x000f220000000800 */
[----:B------:R-:W-:-:S03]  /*0cd0*/  NOP ;  /* 0x0000000000007918 */ /* 0x000fc60000000000 */
[----:B-1----:R1:W-:Y:S04]  /*0ce0*/  STS [R6+0x30a00], R27 ;  /* 0x030a001b06007388 */ /* 0x0023e80000000800 */
[----:B--2---:R1:W-:Y:S04]  /*0cf0*/  STS [R5+0x30a00], R26 ;  /* 0x030a001a05007388 */ /* 0x0043e80000000800 */
[----:B---3--:R1:W-:Y:S04]  /*0d00*/  STS [R4+0x30a00], R29 ;  /* 0x030a001d04007388 */ /* 0x0083e80000000800 */
[----:B----4-:R1:W-:Y:S01]  /*0d10*/  STS [R3+0x30a00], R28 ;  /* 0x030a001c03007388 */ /* 0x0103e20000000800 */
[----:B------:R2:W-:Y:S06]  /*0d20*/  MEMBAR.ALL.CTA ;  /* 0x0000000000007992 */ /* 0x0005ec0000008000 */
[----:B--2---:R-:W2:Y:S02]  /*0d30*/  FENCE.VIEW.ASYNC.S ;  /* 0x00000000000073c6 */ /* 0x004ea40000000000 */
.L_x_15:
[----:B-1----:R-:W-:Y:S01]  /*0d40*/  VIADD R2, R2, 0x31840 ;  /* 0x0003184002027836 */ /* 0x002fe20000000000 */
[C---:B------:R-:W-:Y:S01]  /*0d50*/  ISETP.NE.AND P0, PT, R15.reuse, 0x3, PT ;  /* 0x000000030f00780c */ /* 0x040fe20003f05270 */
[----:B------:R-:W-:Y:S01]  /*0d60*/  VIADD R15, R15, 0x1 ;  /* 0x000000010f0f7836 */ /* 0x000fe20000000000 */
[----:B------:R-:W-:Y:S02]  /*0d70*/  UIADD3 UR4, UPT, UPT, UR4, 0x1, URZ ;  /* 0x0000000104047890 */ /* 0x000fe4000fffe0ff */
[----:B------:R-:W-:Y:S02]  /*0d80*/  PRMT R2, RZ, 0x654, R2 ;  /* 0x00000654ff027816 */ /* 0x000fe40000000002 */
[----:B------:R-:W-:Y:S01]  /*0d90*/  SEL R15, R15, RZ, P0 ;  /* 0x000000ff0f0f7207 */ /* 0x000fe20000000000 */
[----:B------:R-:W-:Y:S01]  /*0da0*/  UISETP.NE.AND UP0, UPT, UR4, 0x10, UPT ;  /* 0x000000100400788c */ /* 0x000fe2000bf05270 */
[----:B--2---:R1:W-:Y:S02]  /*0db0*/  SYNCS.ARRIVE.TRANS64.RED.A1T0 RZ, [R2+URZ], RZ ;  /* 0x000000ff02ff79a7 */ /* 0x0043e400081004ff */
[----:B------:R-:W-:-:S04]  /*0dc0*/  ISETP.NE.AND P0, PT, R15, RZ, PT ;  /* 0x000000ff0f00720c */ /* 0x000fc80003f05270 */
[----:B------:R-:W-:-:S04]  /*0dd0*/  SEL R3, RZ, 0x1, P0 ;  /* 0x00000001ff037807 */ /* 0x000fc80000000000 */
[----:B------:R-:W-:Y:S01]  /*0de0*/  LOP3.LUT R16, R16, R3, RZ, 0x3c, !PT ;  /* 0x0000000310107212 */ /* 0x000fe200078e3cff */
[----:B------:R-:W-:Y:S06]  /*0df0*/  BRA.U UP0, `(.L_x_16) ;  /* 0xfffffff900fc7547 */ /* 0x000fec000b83ffff */
[----:B------:R-:W-:-:S13]  /*0e00*/  ISETP.NE.AND P0, PT, R25, UR5, PT ;  /* 0x0000000519007c0c */ /* 0x000fda000bf05270 */
[----:B------:R-:W-:Y:S05]  /*0e10*/  @!P0 EXIT ;  /* 0x000000000000894d */ /* 0x000fea0003800000 */
[----:B------:R-:W-:Y:S01]  /*0e20*/  UIADD3 UR5, UPT, UPT, UR5, 0x1, URZ ;  /* 0x0000000105057890 */ /* 0x000fe2000fffe0ff */
[----:B------:R-:W-:Y:S05]  /*0e30*/  BRA `(.L_x_17) ;  /* 0xfffffff800dc7947 */ /* 0x000fea000383ffff */
.L_x_12:
[----:B-1----:R-:W-:-:S09]  /*0e40*/  UISETP.NE.AND UP0, UPT, UR5, URZ, UPT ;  /* 0x000000ff0500728c */ /* 0x002fd2000bf05270 */
[----:B------:R-:W-:Y:S05]  /*0e50*/  BRA.U UP0, `(.L_x_13) ;  /* 0x0000002500887547 */ /* 0x000fea000b800000 */
[----:B------:R-:W1:Y:S01]  /*0e60*/  S2UR UR4, SR_CTAID.X ;  /* 0x00000000000479c3 */ /* 0x000e620000002500 */
[----:B------:R-:W-:Y:S02]  /*0e70*/  UMOV UR8, 0x400 ;  /* 0x0000040000087882 */ /* 0x000fe40000000000 */
[----:B------:R-:W-:-:S04]  /*0e80*/  ULEA UR8, UR5, UR8, 0x18 ;  /* 0x0000000805087291 */ /* 0x000fc8000f8ec0ff */
[----:B------:R-:W-:Y:S02]  /*0e90*/  UIADD3 UR5, UPT, UPT, UR8, 0x14000, URZ ;  /* 0x0001400008057890 */ /* 0x000fe4000fffe0ff */
[----:B------:R-:W-:Y:S02]  /*0ea0*/  UIADD3 UR6, UPT, UPT, UR8, 0x4000, URZ ;  /* 0x0000400008067890 */ /* 0x000fe4000fffe0ff */
[----:B------:R-:W-:Y:S02]  /*0eb0*/  USHF.R.U32.HI UR5, URZ, 0x4, UR5 ;  /* 0x00000004ff057899 */ /* 0x000fe40008011605 */
[----:B------:R-:W-:Y:S02]  /*0ec0*/  USHF.R.U32.HI UR6, URZ, 0x4, UR6 ;  /* 0x00000004ff067899 */ /* 0x000fe40008011606 */
[----:B------:R-:W-:Y:S01]  /*0ed0*/  ULOP3.LUT UR5, UR5, 0x3fc0, URZ, 0xc0, !UPT ;  /* 0x00003fc005057892 */ /* 0x000fe2000f8ec0ff */
[----:B-1----:R-:W-:-:S13]  /*0ee0*/  ISETP.LE.U32.AND P0, PT, R0, UR4, PT ;  /* 0x0000000400007c0c */ /* 0x002fda000bf03070 */
[----:B------:R-:W-:Y:S05]  /*0ef0*/  @P0 EXIT ;  /* 0x000000000000094d */ /* 0x000fea0003800000 */
[----:B------:R-:W-:Y:S01]  /*0f00*/  ULOP3.LUT UR4, URZ, UR4, URZ, 0x33, !UPT ;  /* 0x00000004ff047292 */ /* 0x000fe2000f8e33ff */
[----:B------:R-:W-:Y:S01]  /*0f10*/  IMAD.U32 R3, RZ, RZ, UR5 ;  /* 0x00000005ff037e24 */ /* 0x000fe2000f8e00ff */
[----:B------:R-:W-:Y:S01]  /*0f20*/  ULOP3.LUT UR6, UR6, 0x3fc0, URZ, 0xc0, !UPT ;  /* 0x00003fc006067892 */ /* 0x000fe2000f8ec0ff */
[C---:B------:R-:W-:Y:S01]  /*0f30*/  ISETP.GE.U32.AND P0, PT, R4.reuse, 0x4, PT ;  /* 0x000000040400780c */ /* 0x040fe20003f06070 */
[----:B------:R-:W-:Y:S01]  /*0f40*/  UMOV UR18, URZ ;  /* 0x000000ff00127c82 */ /* 0x000fe20008000000 */
[----:B------:R-:W-:Y:S01]  /*0f50*/  IMAD R8, R4, 0x700, R3 ;  /* 0x0000070004087824 */ /* 0x000fe200078e0203 */
[----:B------:R-:W-:Y:S01]  /*0f60*/  UMOV UR15, URZ ;  /* 0x000000ff000f7c82 */ /* 0x000fe20008000000 */
[----:B------:R-:W-:Y:S01]  /*0f70*/  VIADD R3, R0, UR4 ;  /* 0x0000000400037c36 */ /* 0x000fe20008000000 */
[----:B------:R-:W-:Y:S01]  /*0f80*/  LEA R9, R4, UR6, 0xa ;  /* 0x0000000604097c11 */ /* 0x000fe2000f8e50ff */
[----:B------:R-:W-:Y:S01]  /*0f90*/  IMAD.MOV.U32 R4, RZ, RZ, RZ ;  /* 0x000000ffff047224 */ /* 0x000fe200078e00ff */
[----:B------:R-:W-:Y:S01]  /*0fa0*/  SEL R8, R8, RZ, !P0 ;  /* 0x000000ff08087207 */ /* 0x000fe20004000000 */
[----:B------:R-:W-:Y:S01]  /*0fb0*/  IMAD.HI.U32 R3, R3, -0x1e0387f1, RZ ;  /* 0xe1fc780f03037827 */ /* 0x000fe200078e00ff */
[----:B------:R-:W-:Y:S01]  /*0fc0*/  SEL R9, R9, RZ, !P0 ;  /* 0x000000ff09097207 */ /* 0x000fe20004000000 */
[----:B------:R-:W-:Y:S01]  /*0fd0*/  UMOV UR6, 0x1c0 ;  /* 0x000001c000067882 */ /* 0x000fe20000000000 */
[----:B------:R-:W-:Y:S01]  /*0fe0*/  UMOV UR7, 0x1c4 ;  /* 0x000001c400077882 */ /* 0x000fe20000000000 */
[----:B------:R-:W-:Y:S01]  /*0ff0*/  UMOV UR4, 0x1c0 ;  /* 0x000001c000047882 */ /* 0x000fe20000000000 */
[----:B------:R-:W-:Y:S01]  /*1000*/  SHF.R.U32.HI R3, RZ, 0x7, R3 ;  /* 0x00000007ff037819 */ /* 0x000fe20000011603 */
[----:B------:R-:W-:-:S06]  /*1010*/  UMOV UR5, 0x1c4 ;  /* 0x000001c400057882 */ /* 0x000fcc0000000000 */
.L_x_24:
[----:B------:R-:W-:Y:S01]  /*1020*/  USHF.R.U32.HI UR10, URZ, 0x1, UR18 ;  /* 0x00000001ff0a7899 */ /* 0x000fe20008011612 */
[----:B------:R-:W-:Y:S01]  /*1030*/  HFMA2 R7, -RZ, RZ, 0, 5.9604644775390625e-08 ;  /* 0x00000001ff077431 */ /* 0x000fe200000001ff */
[----:B------:R-:W-:Y:S02]  /*1040*/  USHF.L.U32 UR9, UR18, 0x3, URZ ;  /* 0x0000000312097899 */ /* 0x000fe400080006ff */
[----:B------:R-:W-:Y:S02]  /*1050*/  ULOP3.LUT UR10, UR10, 0x1, URZ, 0xc, !UPT ;  /* 0x000000010a0a7892 */ /* 0x000fe4000f8e0cff */
[----:B------:R-:W-:Y:S02]  /*1060*/  ULOP3.LUT UR9, UR9, 0x8, URZ, 0xc0, !UPT ;  /* 0x0000000809097892 */ /* 0x000fe4000f8ec0ff */
[----:B------:R-:W-:Y:S02]  /*1070*/  USHF.L.U32 UR10, UR10, 0x1f, URZ ;  /* 0x0000001f0a0a7899 */ /* 0x000fe400080006ff */
[----:B------:R-:W-:-:S02]  /*1080*/  ULOP3.LUT UR12, UR18, 0x1, URZ, 0xc0, !UPT ;  /* 0x00000001120c7892 */ /* 0x000fc4000f8ec0ff */
[----:B------:R-:W-:Y:S01]  /*1090*/  MOV R0, UR9 ;  /* 0x0000000900007c02 */ /* 0x000fe20008000f00 */
[----:B------:R-:W-:Y:S01]  /*10a0*/  UIADD3 UR9, UPT, UPT, UR8, UR9, URZ ;  /* 0x0000000908097290 */ /* 0x000fe2000fffe0ff */
[----:B------:R-:W-:Y:S01]  /*10b0*/  MOV R5, UR10 ;  /* 0x0000000a00057c02 */ /* 0x000fe20008000f00 */
[----:B------:R-:W-:Y:S02]  /*10c0*/  UIMAD UR12, UR12, 0xe0, URZ ;  /* 0x000000e00c0c78a4 */ /* 0x000fe4000f8e02ff */
[----:B------:R-:W-:Y:S01]  /*10d0*/  UIADD3 UR11, UPT, UPT, UR9, 0x31860, URZ ;  /* 0x00031860090b7890 */ /* 0x000fe2000fffe0ff */
[----:B------:R-:W1:Y:S02]  /*10e0*/  SYNCS.PHASECHK.TRANS64.TRYWAIT P0, [R0+UR8+0x31870], R5 ;  /* 0x03187005000075a7 */ /* 0x000e640008001108 */
[----:B-1----:R-:W-:Y:S09]  /*10f0*/  @!P0 BRA `(.L_x_18) ;  /* 0x00000040006c8947 */ /* 0x002ff20003800000 */
.L_x_73:
[----:B------:R-:W-:Y:S01]  /*1100*/  NOP ;  /* 0x0000000000007918 */ /* 0x000fe20000000000 */
[----:B------:R-:W-:Y:S01]  /*1110*/  UMOV UR17, 0xe ;  /* 0x0000000e00117882 */ /* 0x000fe20000000000 */
[----:B------:R-:W-:-:S05]  /*1120*/  UMOV UR16, 0xfffffff0 ;  /* 0xfffffff000107882 */ /* 0x000fca0000000000 */
.L_x_23:
[----:B------:R-:W-:Y:S01]  /*1130*/  ULEA UR13, UR15, UR8, 0x3 ;  /* 0x000000080f0d7291 */ /* 0x000fe2000f8e18ff */
[----:B-1----:R-:W-:Y:S01]  /*1140*/  SHF.L.U32 R11, R4, 0x1f, RZ ;  /* 0x0000001f040b7819 */ /* 0x002fe200000006ff */
[----:B------:R-:W-:Y:S01]  /*1150*/  UIADD3 UR14, UPT, UPT, UR16, 0x10, URZ ;  /* 0x00000010100e7890 */ /* 0x000fe2000fffe0ff */
[----:B------:R-:W-:Y:S03]  /*1160*/  MOV R0, UR15 ;  /* 0x0000000f00007c02 */ /* 0x000fe60008000f00 */
[----:B------:R-:W-:Y:S03]  /*1170*/  ULOP3.LUT UP0, UR14, UR14, 0x2, URZ, 0xc0, !UPT ;  /* 0x000000020e0e7892 */ /* 0x000fe6000f80c0ff */
[----:B------:R-:W1:Y:S02]  /*1180*/  SYNCS.PHASECHK.TRANS64.TRYWAIT P0, [UR13+0x31840], R11 ;  /* 0x0318400bff0075a7 */ /* 0x000e64000800110d */
[----:B-12---:R-:W-:Y:S07]  /*1190*/  @!P0 BRA `(.L_x_19) ;  /* 0x0000004000648947 */ /* 0x006fee0003800000 */
.L_x_75:
[----:B------:R-:W-:Y:S01]  /*11a0*/  NOP ;  /* 0x0000000000007918 */ /* 0x000fe20000000000 */
[----:B------:R-:W-:Y:S05]  /*11b0*/  BRA.U UP0, `(.L_x_20) ;  /* 0x0000000100487547 */ /* 0x000fea000b800000 */
[----:B------:R-:W-:Y:S02]  /*11c0*/  ULEA UR19, UR15, UR8, 0x9 ;  /* 0x000000080f137291 */ /* 0x000fe4000f8e48ff */
[----:B------:R-:W-:Y:S02]  /*11d0*/  ULEA UR9, UR15, UR8, 0xa ;  /* 0x000000080f097291 */ /* 0x000fe4000f8e50ff */
[----:B------:R-:W-:Y:S02]  /*11e0*/  UIADD3 UR19, UPT, UPT, UR19, 0x30000, URZ ;  /* 0x0003000013137890 */ /* 0x000fe4000fffe0ff */
[----:B------:R-:W-:Y:S02]  /*11f0*/  UIADD3 UR10, UPT, UPT, UR9, 0x30800, URZ ;  /* 0x00030800090a7890 */ /* 0x000fe4000fffe0ff */
[----:B------:R-:W-:Y:S02]  /*1200*/  UIADD3 UR9, UPT, UPT, UR9, 0x30a00, URZ ;  /* 0x00030a0009097890 */ /* 0x000fe4000fffe0ff */
[----:B------:R-:W-:Y:S02]  /*1210*/  USHF.R.U32.HI UR19, URZ, 0x4, UR19 ;  /* 0x00000004ff137899 */ /* 0x000fe40008011613 */
[----:B------:R-:W-:Y:S02]  /*1220*/  USHF.R.U32.HI UR10, URZ, 0x4, UR10 ;  /* 0x00000004ff0a7899 */ /* 0x000fe4000801160a */
[----:B------:R-:W-:Y:S02]  /*1230*/  USHF.R.U32.HI UR9, URZ, 0x4, UR9 ;  /* 0x00000004ff097899 */ /* 0x000fe40008011609 */
[----:B------:R-:W-:Y:S02]  /*1240*/  ULOP3.LUT UR20, UR19, 0x3fe0, URZ, 0xc0, !UPT ;  /* 0x00003fe013147892 */ /* 0x000fe4000f8ec0ff */
[----:B------:R-:W-:Y:S02]  /*1250*/  ULOP3.LUT UR22, UR10, 0x3fc0, URZ, 0xc0, !UPT ;  /* 0x00003fc00a167892 */ /* 0x000fe4000f8ec0ff */
[----:B------:R-:W-:Y:S01]  /*1260*/  ULOP3.LUT UR24, UR9, 0x3fe0, URZ, 0xc0, !UPT ;  /* 0x00003fe009187892 */ /* 0x000fe2000f8ec0ff */
[----:B------:R-:W-:Y:S01]  /*1270*/  UMOV UR21, 0x4008 ;  /* 0x0000400800157882 */ /* 0x000fe20000000000 */
[----:B------:R-:W-:Y:S01]  /*1280*/  UMOV UR23, 0x4008 ;  /* 0x0000400800177882 */ /* 0x000fe20000000000 */
[----:B------:R-:W-:Y:S02]  /*1290*/  UMOV UR25, 0x4008 ;  /* 0x0000400800197882 */ /* 0x000fe40000000000 */
[----:B------:R2:W-:Y:S02]  /*12a0*/  UTCCP.T.S.4x32dp128bit tmem[0x1c0], gdesc[UR20] ;  /* 0x0001c014ff0079e7 */ /* 0x0005e40009100000 */
[----:B------:R2:W-:Y:S02]  /*12b0*/  UTCCP.T.S.4x32dp128bit tmem[0x1c4], gdesc[UR22] ;  /* 0x0001c416ff0079e7 */ /* 0x0005e40009100000 */
[----:B------:R2:W-:Y:S01]  /*12c0*/  UTCCP.T.S.4x32dp128bit tmem[0x1c8], gdesc[UR24] ;  /* 0x0001c818ff0079e7 */ /* 0x0005e20009100000 */
[----:B------:R-:W-:Y:S02]  /*12d0*/  NOP ;  /* 0x0000000000007918 */ /* 0x000fe40000000000 */
.L_x_20:
[----:B------:R-:W-:Y:S01]  /*12e0*/  UISETP.NE.AND UP0, UPT, UR15, 0x3, UPT ;  /* 0x000000030f00788c */ /* 0x000fe2000bf05270 */
[----:B------:R-:W-:Y:S01]  /*12f0*/  SHFL.IDX PT, R5, R8, R0, 0x1f ;  /* 0x00001f0008057589 */ /* 0x000fe200000e0000 */
[----:B------:R-:W-:Y:S01]  /*1300*/  UIADD3 UR10, UPT, UPT, UR15, 0x1, URZ ;  /* 0x000000010f0a7890 */ /* 0x000fe2000fffe0ff */
[----:B------:R-:W-:Y:S03]  /*1310*/  NOP ;  /* 0x0000000000007918 */ /* 0x000fe60000000000 */
[----:B------:R-:W-:Y:S03]  /*1320*/  USEL UR10, UR10, URZ, UP0 ;  /* 0x000000ff0a0a7287 */ /* 0x000fe60008000000 */
[----:B-1----:R-:W1:Y:S01]  /*1330*/  SHFL.IDX PT, R2, R9, R0, 0x1f ;  /* 0x00001f0009027589 */ /* 0x002e6200000e0000 */
[----:B------:R-:W-:Y:S02]  /*1340*/  USHF.L.U32 UR15, UR14, 0x4, URZ ;  /* 0x000000040e0f7899 */ /* 0x000fe400080006ff */
[----:B------:R-:W-:Y:S02]  /*1350*/  ULEA UR9, UR10, UR8, 0x3 ;  /* 0x000000080a097291 */ /* 0x000fe4000f8e18ff */
[----:B------:R-:W-:Y:S01]  /*1360*/  ULEA UR14, UR14, 0x8b8, 0xd ;  /* 0x000008b80e0e7891 */ /* 0x000fe2000f8e68ff */
[----:B------:R-:W-:Y:S01]  /*1370*/  ISETP.NE.AND P0, PT, RZ, UR10, PT ;  /* 0x0000000aff007c0c */ /* 0x000fe2000bf05270 */
[----:B------:R-:W-:Y:S01]  /*1380*/  UISETP.NE.AND UP0, UPT, UR16, -0x10, UPT ;  /* 0xfffffff01000788c */ /* 0x000fe2000bf05270 */
[----:B------:R-:W-:Y:S01]  /*1390*/  IMAD.U32 R10, RZ, RZ, UR10 ;  /* 0x0000000aff0a7e24 */ /* 0x000fe2000f8e00ff */
[----:B------:R-:W-:Y:S02]  /*13a0*/  UPRMT UR15, UR15, 0x5410, UR14 ;  /* 0x000054100f0f7896 */ /* 0x000fe4000800000e */
[----:B------:R-:W-:Y:S01]  /*13b0*/  UIADD3 UR13, UPT, UPT, UR13, 0x31820, URZ ;  /* 0x000318200d0d7890 */ /* 0x000fe2000fffe0ff */
[----:B------:R-:W-:Y:S01]  /*13c0*/  UMOV UR14, URZ ;  /* 0x000000ff000e7c82 */ /* 0x000fe20008000000 */
[----:B--2---:R-:W-:Y:S01]  /*13d0*/  UMOV UR23, 0x40004040 ;  /* 0x4000404000177882 */ /* 0x004fe20000000000 */
[----:B------:R-:W-:Y:S01]  /*13e0*/  UMOV UR21, 0x40004040 ;  /* 0x4000404000157882 */ /* 0x000fe20000000000 */
[----:B------:R-:W-:Y:S01]  /*13f0*/  UMOV UR27, 0x40004040 ;  /* 0x40004040001b7882 */ /* 0x000fe20000000000 */
[----:B------:R-:W-:Y:S01]  /*1400*/  UMOV UR25, 0x40004040 ;  /* 0x4000404000197882 */ /* 0x000fe20000000000 */
[----:B------:R-:W-:Y:S01]  /*1410*/  UMOV UR31, 0x40004040 ;  /* 0x40004040001f7882 */ /* 0x000fe20000000000 */
[----:B------:R-:W-:Y:S01]  /*1420*/  UMOV UR29, 0x40004040 ;  /* 0x40004040001d7882 */ /* 0x000fe20000000000 */
[----:B------:R-:W-:Y:S01]  /*1430*/  UMOV UR35, 0x40004040 ;  /* 0x4000404000237882 */ /* 0x000fe20000000000 */
[----:B------:R-:W-:Y:S01]  /*1440*/  UMOV UR33, 0x40004040 ;  /* 0x4000404000217882 */ /* 0x000fe20000000000 */
[----:B-1----:R-:W-:Y:S02]  /*1450*/  R2UR UR22, R2 ;  /* 0x00000000021672ca */ /* 0x002fe400000e0000 */
[----:B------:R-:W-:Y:S02]  /*1460*/  R2UR UR20, R5 ;  /* 0x00000000051472ca */ /* 0x000fe400000e0000 */
[----:B------:R-:W-:Y:S04]  /*1470*/  SEL R5, RZ, 0x1, P0 ;  /* 0x00000001ff057807 */ /* 0x000fe80000000000 */
[----:B------:R-:W-:Y:S05]  /*1480*/  LOP3.LUT R4, R4, R5, RZ, 0x3c, !PT ;  /* 0x0000000504047212 */ /* 0x000fea00078e3cff */
[----:B------:R-:W-:Y:S01]  /*1490*/  UIADD3 UR26, UPT, UPT, UR22, 0x2, URZ ;  /* 0x00000002161a7890 */ /* 0x000fe2000fffe0ff */
[----:B------:R-:W-:Y:S01]  /*14a0*/  IMAD.U32 R13, R4, -0x80000000, RZ ;  /* 0x80000000040d7824 */ /* 0x000fe200078e00ff */
[----:B------:R-:W-:Y:S01]  /*14b0*/  UIADD3 UR24, UPT, UPT, UR20, 0x2, URZ ;  /* 0x0000000214187890 */ /* 0x000fe2000fffe0ff */
[----:B------:R1:W-:Y:S01]  /*14c0*/  UTCQMMA gdesc[UR22], gdesc[UR20], tmem[UR12], tmem[UR14], idesc[UR15], tmem[UR6], UP0 ;  /* 0x00060e1416007dea */ /* 0x0003e2000800030c */
[----:B------:R-:W-:Y:S02]  /*14d0*/  UIADD3 UR30, UPT, UPT, UR22, 0x4, URZ ;  /* 0x00000004161e7890 */ /* 0x000fe4000fffe0ff */
[----:B------:R-:W-:Y:S02]  /*14e0*/  UIADD3 UR28, UPT, UPT, UR20, 0x4, URZ ;  /* 0x00000004141c7890 */ /* 0x000fe4000fffe0ff */
[----:B------:R-:W-:Y:S02]  /*14f0*/  UIADD3 UR34, UPT, UPT, UR22, 0x6, URZ ;  /* 0x0000000616227890 */ /* 0x000fe4000fffe0ff */
[----:B------:R-:W-:Y:S01]  /*1500*/  UIADD3 UR32, UPT, UPT, UR20, 0x6, URZ ;  /* 0x0000000614207890 */ /* 0x000fe2000fffe0ff */
[----:B------:R1:W-:Y:S04]  /*1510*/  UTCQMMA gdesc[UR26], gdesc[UR24], tmem[UR12], tmem[UR14], idesc[UR15], tmem[UR6], UPT ;  /* 0x00060e181a007dea */ /* 0x0003e8000b80030c */
[----:B------:R1:W-:Y:S04]  /*1520*/  UTCQMMA gdesc[UR30], gdesc[UR28], tmem[UR12], tmem[UR14], idesc[UR15], tmem[UR6], UPT ;  /* 0x00060e1c1e007dea */ /* 0x0003e8000b80030c */
[----:B------:R1:W-:Y:S01]  /*1530*/  UTCQMMA gdesc[UR34], gdesc[UR32], tmem[UR12], tmem[UR14], idesc[UR15], tmem[UR6], UPT ;  /* 0x00060e2022007dea */ /* 0x0003e2000b80030c */
[----:B------:R1:W-:Y:S01]  /*1540*/  UTCBAR [UR13], URZ ;  /* 0x000000ff0d0073e9 */ /* 0x0003e200080000ff */
[----:B------:R-:W2:Y:S02]  /*1550*/  SYNCS.PHASECHK.TRANS64.TRYWAIT P0, [UR9+0x31840], R13 ;  /* 0x0318400dff0075a7 */ /* 0x000ea40008001109 */
[----:B-12---:R-:W-:Y:S05]  /*1560*/  @!P0 BRA `(.L_x_21) ;  /* 0x0000003c008c8947 */ /* 0x006fea0003800000 */
.L_x_77:
[----:B------:R-:W-:Y:S01]  /*1570*/  ELECT P0, URZ, PT ;  /* 0x0000000000ff782f */ /* 0x000fe20003800000 */
[----:B------:R-:W-:Y:S01]  /*1580*/  SHFL.IDX PT, R2, R9, R10, 0x1f ;  /* 0x00001f0a09027589 */ /* 0x000fe200000e0000 */
[----:B------:R-:W-:Y:S02]  /*1590*/  UIADD3 UR9, UPT, UPT, UR9, 0x31820, URZ ;  /* 0x0003182009097890 */ /* 0x000fe4000fffe0ff */
[----:B------:R-:W-:Y:S05]  /*15a0*/  UISETP.NE.AND UP0, UPT, UR16, -0x2, UPT ;  /* 0xfffffffe1000788c */ /* 0x000fea000bf05270 */
[----:B-1----:R-:W1:Y:S01]  /*15b0*/  SHFL.IDX PT, R0, R8, R10, 0x1f ;  /* 0x00001f0a08007589 */ /* 0x002e6200000e0000 */
[----:B------:R-:W-:Y:S01]  /*15c0*/  NOP ;  /* 0x0000000000007918 */ /* 0x000fe20000000000 */
[----:B------:R-:W-:Y:S02]  /*15d0*/  NOP ;  /* 0x0000000000007918 */ /* 0x000fe40000000000 */
[C---:B------:R-:W-:Y:S01]  /*15e0*/  @P0 IMAD.SHL.U32 R5, R7.reuse, 0x2000, RZ ;  /* 0x0000200007050824 */ /* 0x040fe200078e00ff */
[----:B------:R-:W-:Y:S01]  /*15f0*/  UMOV UR21, 0x40004040 ;  /* 0x4000404000157882 */ /* 0x000fe20000000000 */
[----:B------:R-:W-:Y:S01]  /*1600*/  @P0 IMAD.SHL.U32 R6, R7, 0x10, RZ ;  /* 0x0000001007060824 */ /* 0x000fe200078e00ff */
[----:B------:R-:W-:Y:S01]  /*1610*/  UMOV UR15, 0x40004040 ;  /* 0x40004040000f7882 */ /* 0x000fe20000000000 */
[----:B------:R-:W-:Y:S01]  /*1620*/  UMOV UR27, 0x40004040 ;  /* 0x40004040001b7882 */ /* 0x000fe20000000000 */
[----:B------:R-:W-:Y:S01]  /*1630*/  @P0 LOP3.LUT R5, R5, 0x6000, RZ, 0xc0, !PT ;  /* 0x0000600005050812 */ /* 0x000fe200078ec0ff */
[----:B------:R-:W-:Y:S01]  /*1640*/  UMOV UR25, 0x40004040 ;  /* 0x4000404000197882 */ /* 0x000fe20000000000 */
[----:B------:R-:W-:Y:S01]  /*1650*/  @P0 LOP3.LUT R6, R6, 0x30, RZ, 0xc0, !PT ;  /* 0x0000003006060812 */ /* 0x000fe200078ec0ff */
[----:B------:R-:W-:Y:S01]  /*1660*/  UMOV UR31, 0x40004040 ;  /* 0x40004040001f7882 */ /* 0x000fe20000000000 */
[----:B------:R-:W-:Y:S01]  /*1670*/  @P0 LOP3.LUT R5, R5, 0x8b8, RZ, 0xfc, !PT ;  /* 0x000008b805050812 */ /* 0x000fe200078efcff */
[----:B------:R-:W-:Y:S01]  /*1680*/  UMOV UR29, 0x40004040 ;  /* 0x40004040001d7882 */ /* 0x000fe20000000000 */
[----:B------:R-:W-:Y:S01]  /*1690*/  UMOV UR35, 0x40004040 ;  /* 0x4000404000237882 */ /* 0x000fe20000000000 */
[----:B------:R-:W-:Y:S01]  /*16a0*/  UMOV UR33, 0x40004040 ;  /* 0x4000404000217882 */ /* 0x000fe20000000000 */
[----:B------:R-:W-:Y:S02]  /*16b0*/  @P0 PRMT R5, R6, 0x5410, R5 ;  /* 0x0000541006050816 */ /* 0x000fe40000000005 */
[----:B-1----:R-:W-:Y:S01]  /*16c0*/  R2UR UR14, R0 ;  /* 0x00000000000e72ca */ /* 0x002fe200000e0000 */
[----:B------:R-:W-:Y:S01]  /*16d0*/  @P0 IMAD.MOV.U32 R10, RZ, RZ, RZ ;  /* 0x000000ffff0a0224 */ /* 0x000fe200078e00ff */
[----:B------:R-:W-:Y:S02]  /*16e0*/  @P0 R2UR UR13, R5 ;  /* 0x00000000050d02ca */ /* 0x000fe400000e0000 */
[----:B------:R-:W-:Y:S02]  /*16f0*/  R2UR UR20, R2 ;  /* 0x00000000021472ca */ /* 0x000fe400000e0000 */
[----:B------:R-:W-:Y:S07]  /*1700*/  @P0 R2UR UR22, R10 ;  /* 0x000000000a1602ca */ /* 0x000fee00000e0000 */
[----:B------:R-:W-:Y:S02]  /*1710*/  UIADD3 UR24, UPT, UPT, UR14, 0x2, URZ ;  /* 0x000000020e187890 */ /* 0x000fe4000fffe0ff */
[----:B------:R-:W-:Y:S01]  /*1720*/  UIADD3 UR28, UPT, UPT, UR14, 0x4, URZ ;  /* 0x000000040e1c7890 */ /* 0x000fe2000fffe0ff */
[----:B------:R-:W-:Y:S01]  /*1730*/  IMAD.U32 R11, RZ, RZ, UR13 ;  /* 0x0000000dff0b7e24 */ /* 0x000fe2000f8e00ff */
[----:B------:R-:W-:Y:S02]  /*1740*/  UIADD3 UR26, UPT, UPT, UR20, 0x2, URZ ;  /* 0x00000002141a7890 */ /* 0x000fe4000fffe0ff */
[----:B------:R-:W-:Y:S02]  /*1750*/  UIADD3 UR30, UPT, UPT, UR20, 0x4, URZ ;  /* 0x00000004141e7890 */ /* 0x000fe4000fffe0ff */
[----:B------:R-:W-:Y:S01]  /*1760*/  @P0 R2UR UR23, R11 ;  /* 0x000000000b1702ca */ /* 0x000fe200000e0000 */
[----:B------:R-:W-:Y:S02]  /*1770*/  UIADD3 UR34, UPT, UPT, UR20, 0x6, URZ ;  /* 0x0000000614227890 */ /* 0x000fe4000fffe0ff */
[----:B------:R-:W-:Y:S10]  /*1780*/  UIADD3 UR32, UPT, UPT, UR14, 0x6, URZ ;  /* 0x000000060e207890 */ /* 0x000ff4000fffe0ff */
[----:B------:R1:W-:Y:S01]  /*1790*/  UTCQMMA gdesc[UR20], gdesc[UR14], tmem[UR12], tmem[UR22], idesc[UR23], tmem[UR4], UPT ;  /* 0x0004160e14007dea */ /* 0x0003e2000b80030c */
[----:B------:R1:W-:Y:S01]  /*17a0*/  UTCQMMA gdesc[UR26], gdesc[UR24], tmem[UR12], tmem[UR22], idesc[UR23], tmem[UR4], UPT ;  /* 0x000416181a007dea */ /* 0x0003e2000b80030c */
[----:B------:R1:W-:Y:S01]  /*17b0*/  UTCQMMA gdesc[UR30], gdesc[UR28], tmem[UR12], tmem[UR22], idesc[UR23], tmem[UR4], UPT ;  /* 0x0004161c1e007dea */ /* 0x0003e2000b80030c */
[----:B------:R1:W-:Y:S01]  /*17c0*/  UTCQMMA gdesc[UR34], gdesc[UR32], tmem[UR12], tmem[UR22], idesc[UR23], tmem[UR4], UPT ;  /* 0x0004162022007dea */ /* 0x0003e2000b80030c */
[----:B------:R1:W-:Y:S01]  /*17d0*/  UTCBAR [UR9], URZ ;  /* 0x000000ff090073e9 */ /* 0x0003e200080000ff */
[----:B------:R-:W-:Y:S05]  /*17e0*/  BRA.U UP0, `(.L_x_22) ;  /* 0x0000000100087547 */ /* 0x000fea000b800000 */
[----:B------:R2:W-:Y:S01]  /*17f0*/  UTCBAR [UR11], URZ ;  /* 0x000000ff0b0073e9 */ /* 0x0005e200080000ff */
[----:B------:R-:W-:Y:S01]  /*1800*/  NOP ;  /* 0x0000000000007918 */ /* 0x000fe20000000000 */
.L_x_22:
[----:B------:R-:W-:Y:S01]  /*1810*/  UISETP.NE.AND UP0, UPT, UR10, 0x3, UPT ;  /* 0x000000030a00788c */ /* 0x000fe2000bf05270 */
[----:B------:R-:W-:Y:S01]  /*1820*/  VIADD R7, R7, 0x2 ;  /* 0x0000000207077836 */ /* 0x000fe20000000000 */
[----:B------:R-:W-:Y:S02]  /*1830*/  UIADD3 UR10, UPT, UPT, UR10, 0x1, URZ ;  /* 0x000000010a0a7890 */ /* 0x000fe4000fffe0ff */
[----:B------:R-:W-:Y:S02]  /*1840*/  UIADD3 UR17, UPT, UPT, UR17, -0x2, URZ ;  /* 0xfffffffe11117890 */ /* 0x000fe4000fffe0ff */
[----:B-1----:R-:W-:Y:S02]  /*1850*/  USEL UR15, UR10, URZ, UP0 ;  /* 0x000000ff0a0f7287 */ /* 0x002fe40008000000 */
[----:B------:R-:W-:Y:S02]  /*1860*/  UISETP.NE.AND UP0, UPT, UR17, -0x2, UPT ;  /* 0xfffffffe1100788c */ /* 0x000fe4000bf05270 */
[----:B------:R-:W-:Y:S02]  /*1870*/  UIADD3 UR16, UPT, UPT, UR16, 0x2, URZ ;  /* 0x0000000210107890 */ /* 0x000fe4000fffe0ff */
[----:B------:R-:W-:Y:S04]  /*1880*/  ISETP.NE.AND P0, PT, RZ, UR15, PT ;  /* 0x0000000fff007c0c */ /* 0x000fe8000bf05270 */
[----:B------:R-:W-:Y:S04]  /*1890*/  SEL R5, RZ, 0x1, P0 ;  /* 0x00000001ff057807 */ /* 0x000fe80000000000 */
[----:B------:R-:W-:Y:S01]  /*18a0*/  LOP3.LUT R4, R4, R5, RZ, 0x3c, !PT ;  /* 0x0000000504047212 */ /* 0x000fe200078e3cff */
[----:B------:R-:W-:Y:S06]  /*18b0*/  BRA.U UP0, `(.L_x_23) ;  /* 0xfffffff9001c7547 */ /* 0x000fec000b83ffff */
[----:B------:R-:W-:-:S13]  /*18c0*/  ISETP.NE.AND P0, PT, R3, UR18, PT ;  /* 0x0000001203007c0c */ /* 0x000fda000bf05270 */
[----:B--2---:R-:W-:Y:S05]  /*18d0*/  @!P0 EXIT ;  /* 0x000000000000894d */ /* 0x004fea0003800000 */
[----:B------:R-:W-:Y:S01]  /*18e0*/  UIADD3 UR18, UPT, UPT, UR18, 0x1, URZ ;  /* 0x0000000112127890 */ /* 0x000fe2000fffe0ff */
[----:B------:R-:W-:Y:S11]  /*18f0*/  BRA `(.L_x_24) ;  /* 0xfffffff400c87947 */ /* 0x000ff6000383ffff */
.L_x_11:
[----:B------:R-:W-:-:S13]  /*1900*/  ELECT P0, URZ, PT ;  /* 0x0000000000ff782f */ /* 0x000fda0003800000 */
[----:B------:R-:W-:Y:S05]  /*1910*/  @!P0 BRA `(.L_x_13) ;  /* 0x0000001800d88947 */ /* 0x000fea0003800000 */
[----:B------:R-:W1:Y:S02]  /*1920*/  S2UR UR4, SR_CTAID.X ;  /* 0x00000000000479c3 */ /* 0x000e640000002500 */
[----:B-1----:R-:W-:-:S13]  /*1930*/  ISETP.LE.U32.AND P0, PT, R0, UR4, PT ;  /* 0x0000000400007c0c */ /* 0x002fda000bf03070 */
[----:B------:R-:W-:Y:S05]  /*1940*/  @P0 EXIT ;  /* 0x000000000000094d */ /* 0x000fea0003800000 */
[----:B------:R-:W1:Y:S01]  /*1950*/  S2R R8, SR_CgaCtaId ;  /* 0x0000000000087919 */ /* 0x000e620000008800 */
[----:B------:R-:W-:Y:S01]  /*1960*/  IMAD.U32 R13, RZ, RZ, UR4 ;  /* 0x00000004ff0d7e24 */ /* 0x000fe2000f8e00ff */
[----:B------:R-:W2:Y:S04]  /*1970*/  LDC.64 R22, c[0x0][0x380] ;  /* 0x0000e000ff167b82 */ /* 0x000ea80000000a00 */
[----:B------:R-:W-:Y:S02]  /*1980*/  LOP3.LUT R3, RZ, R13, RZ, 0x33, !PT ;  /* 0x0000000dff037212 */ /* 0x000fe400078e33ff */
[----:B------:R-:W-:Y:S02]  /*1990*/  PRMT R12, R13, 0x7610, R12 ;  /* 0x000076100d0c7816 */ /* 0x000fe4000000000c */
[----:B------:R-:W3:Y:S01]  /*19a0*/  LDC.64 R16, c[0x0][0x348] ;  /* 0x0000d200ff107b82 */ /* 0x000ee20000000a00 */
[----:B------:R-:W-:-:S04]  /*19b0*/  IMAD.IADD R3, R0, 0x1, R3 ;  /* 0x0000000100037824 */ /* 0x000fc800078e0203 */
[----:B------:R-:W-:Y:S01]  /*19c0*/  IMAD.HI.U32 R10, R3, -0x1e0387f1, RZ ;  /* 0xe1fc780f030a7827 */ /* 0x000fe200078e00ff */
[----:B------:R-:W-:Y:S02]  /*19d0*/  MOV R3, 0x400 ;  /* 0x0000040000037802 */ /* 0x000fe40000000f00 */
[----:B------:R-:W4:Y:S02]  /*19e0*/  LDC.64 R6, c[0x0][0x358] ;  /* 0x0000d600ff067b82 */ /* 0x000f240000000a00 */
[----:B------:R-:W-:-:S05]  /*19f0*/  SHF.R.U32.HI R10, RZ, 0x7, R10 ;  /* 0x00000007ff0a7819 */ /* 0x000fca000001160a */
[----:B------:R-:W-:Y:S01]  /*1a00*/  IMAD.MOV R10, RZ, RZ, -R10 ;  /* 0x000000ffff0a7224 */ /* 0x000fe200078e0a0a */
[----:B-1----:R-:W-:-:S07]  /*1a10*/  LEA R8, R8, R3, 0x18 ;  /* 0x0000000308087211 */ /* 0x002fce00078ec0ff */
.L_x_41:
[----:B------:R-:W-:Y:S01]  /*1a20*/  SHF.R.U32.HI R3, RZ, 0x5, R13 ;  /* 0x00000005ff037819 */ /* 0x000fe2000001160d */
[----:B------:R-:W-:Y:S05]  /*1a30*/  YIELD ;  /* 0x0000000000007946 */ /* 0x000fea0003800000 */
[----:B------:R-:W-:Y:S02]  /*1a40*/  LOP3.LUT R3, R3, 0x7fffff0, RZ, 0xc0, !PT ;  /* 0x07fffff003037812 */ /* 0x000fe400078ec0ff */
[----:B------:R-:W-:Y:S02]  /*1a50*/  LOP3.LUT R34, R12, 0x1ff, RZ, 0xc0, !PT ;  /* 0x000001ff0c227812 */ /* 0x000fe400078ec0ff */
[----:B------:R-:W-:Y:S02]  /*1a60*/  VIADDMNMX.U32 R39, R2, -R3, 0x10, PT ;  /* 0x0000001002277446 */ /* 0x000fe40003800803 */
[----:B--234-:R-:W-:Y:S02]  /*1a70*/  MOV R4, 0x1a90 ;  /* 0x00001a9000047802 */ /* 0x01cfe40000000f00 */
[----:B--234-:R-:W-:Y:S05]  /*1a80*/  CALL.REL.NOINC `($__internal_3_$__cuda_sm20_div_u16) ;  /* 0x00000040001c7944 */ /* 0x01cfea0003c00000 */
[----:B------:R-:W-:Y:S01]  /*1a90*/  IMAD.MOV.U32 R11, RZ, RZ, -0x80000000 ;  /* 0x80000000ff0b7424 */ /* 0x000fe200078e00ff */
[----:B------:R-:W-:Y:S02]  /*1aa0*/  PRMT R39, R39, 0x9910, RZ ;  /* 0x0000991027277816 */ /* 0x000fe400000000ff */
[----:B------:R-:W-:Y:S01]  /*1ab0*/  PRMT R4, R0, 0x9910, RZ ;  /* 0x0000991000047816 */ /* 0x000fe200000000ff */
[----:B------:R-:W1:Y:S04]  /*1ac0*/  SYNCS.PHASECHK.TRANS64.TRYWAIT P0, [R8+URZ+0x31820], R11 ;  /* 0x0318200b080075a7 */ /* 0x000e6800080011ff */
[----:B------:R-:W-:Y:S04]  /*1ad0*/  IMAD R4, R39, R4, RZ ;  /* 0x0000000427047224 */ /* 0x000fe800078e02ff */
[----:B------:R-:W-:Y:S05]  /*1ae0*/  IMAD.MOV R4, RZ, RZ, -R4 ;  /* 0x000000ffff047224 */ /* 0x000fea00078e0a04 */
[----:B------:R-:W-:Y:S04]  /*1af0*/  PRMT R5, R4, 0x7710, RZ ;  /* 0x0000771004057816 */ /* 0x000fe800000000ff */
[----:B------:R-:W-:Y:S04]  /*1b00*/  IADD3 R4, PT, PT, R34, R5, RZ ;  /* 0x0000000522047210 */ /* 0x000fe80007ffe0ff */
[----:B------:R-:W-:Y:S05]  /*1b10*/  LOP3.LUT R4, R4, 0xffff, RZ, 0xc0, !PT ;  /* 0x0000ffff04047812 */ /* 0x000fea00078ec0ff */
[----:B------:R-:W-:Y:S01]  /*1b20*/  IMAD.IADD R9, R3, 0x1, R4 ;  /* 0x0000000103097824 */ /* 0x000fe200078e0204 */
[----:B-1----:R-:W-:Y:S06]  /*1b30*/  @!P0 BRA `(.L_x_25) ;  /* 0x0000003800348947 */ /* 0x002fec0003800000 */
.L_x_78:
[----:B------:R-:W-:Y:S01]  /*1b40*/  R2UR UR4, R6 ;  /* 0x00000000060472ca */ /* 0x000fe200000e0000 */
[----:B------:R-:W-:Y:S01]  /*1b50*/  IMAD.SHL.U32 R9, R9, 0x80, RZ ;  /* 0x0000008009097824 */ /* 0x000fe200078e00ff */
[----:B------:R-:W-:Y:S01]  /*1b60*/  R2UR UR5, R7 ;  /* 0x00000000070572ca */ /* 0x000fe200000e0000 */
[----:B------:R-:W-:Y:S01]  /*1b70*/  UMOV UR14, URZ ;  /* 0x000000ff000e7c82 */ /* 0x000fe20008000000 */
[----:B------:R-:W-:Y:S01]  /*1b80*/  LOP3.LUT R0, R0, 0xffff, RZ, 0xc0, !PT ;  /* 0x0000ffff00007812 */ /* 0x000fe200078ec0ff */
[----:B------:R-:W-:Y:S01]  /*1b90*/  UMOV UR6, 0x0 ;  /* 0x0000000000067882 */ /* 0x000fe20000000000 */
[C---:B------:R-:W-:Y:S01]  /*1ba0*/  LEA R4, P0, R9.reuse, R22, 0x2 ;  /* 0x0000001609047211 */ /* 0x040fe200078010ff */
[----:B------:R-:W-:Y:S01]  /*1bb0*/  UMOV UR7, 0x10000000 ;  /* 0x1000000000077882 */ /* 0x000fe20000000000 */
[C---:B------:R-:W-:Y:S01]  /*1bc0*/  IADD3 R40, P3, PT, R16.reuse, 0x40, RZ ;  /* 0x0000004010287810 */ /* 0x040fe20007f7e0ff */
[----:B------:R-:W-:Y:S01]  /*1bd0*/  UMOV UR10, UR14 ;  /* 0x0000000e000a7c82 */ /* 0x000fe20008000000 */
[C---:B-1----:R-:W-:Y:S01]  /*1be0*/  LEA.HI.X R5, R9.reuse, R23, RZ, 0x2, P0 ;  /* 0x0000001709057211 */ /* 0x042fe200000f14ff */
[----:B------:R-:W-:Y:S01]  /*1bf0*/  UMOV UR23, URZ ;  /* 0x000000ff00177c82 */ /* 0x000fe20008000000 */
[----:B------:R-:W-:Y:S01]  /*1c00*/  IADD3 R34, P0, PT, R16, 0x1c0, RZ ;  /* 0x000001c010227810 */ /* 0x000fe20007f1e0ff */
[----:B------:R-:W-:Y:S01]  /*1c10*/  IMAD R0, R0, 0xe0, RZ ;  /* 0x000000e000007824 */ /* 0x000fe200078e02ff */
[----:B------:R-:W-:Y:S01]  /*1c20*/  IADD3 R38, P2, PT, R16, 0xc0, RZ ;  /* 0x000000c010267810 */ /* 0x000fe20007f5e0ff */
[----:B------:R-:W-:Y:S01]  /*1c30*/  VIADD R20, R8, 0x31800 ;  /* 0x0003180008147836 */ /* 0x000fe20000000000 */
[----:B------:R-:W-:Y:S01]  /*1c40*/  R2UR UR30, R40 ;  /* 0x00000000281e72ca */ /* 0x000fe200000e0000 */
[----:B------:R-:W2:Y:S01]  /*1c50*/  LDG.E.CONSTANT R5, desc[UR4][R4.64] ;  /* 0x0000000404057981 */ /* 0x000ea2000c1e9900 */
[----:B------:R-:W-:Y:S01]  /*1c60*/  R2UR UR15, R9 ;  /* 0x00000000090f72ca */ /* 0x000fe200000e0000 */
[----:B------:R-:W-:Y:S01]  /*1c70*/  VIADD R15, R8, 0x4000 ;  /* 0x00004000080f7836 */ /* 0x000fe20000000000 */
[----:B------:R-:W-:Y:S01]  /*1c80*/  R2UR UR13, R20 ;  /* 0x00000000140d72ca */ /* 0x000fe200000e0000 */
[--C-:B------:R-:W-:Y:S01]  /*1c90*/  IMAD.X R41, RZ, RZ, R17.reuse, P3 ;  /* 0x000000ffff297224 */ /* 0x100fe200018e0611 */
[----:B------:R-:W-:Y:S01]  /*1ca0*/  IADD3 R36, P1, PT, R16, 0x140, RZ ;  /* 0x0000014010247810 */ /* 0x000fe20007f3e0ff */
[--C-:B------:R-:W-:Y:S01]  /*1cb0*/  IMAD.X R35, RZ, RZ, R17.reuse, P0 ;  /* 0x000000ffff237224 */ /* 0x100fe200000e0611 */
[----:B------:R-:W-:Y:S01]  /*1cc0*/  R2UR UR12, R15 ;  /* 0x000000000f0c72ca */ /* 0x000fe200000e0000 */
[----:B------:R-:W-:Y:S01]  /*1cd0*/  VIADD R14, R8, 0x14000 ;  /* 0x00014000080e7836 */ /* 0x000fe20000000000 */
[----:B------:R-:W-:Y:S01]  /*1ce0*/  R2UR UR31, R41 ;  /* 0x00000000291f72ca */ /* 0x000fe200000e0000 */
[--C-:B------:R-:W-:Y:S01]  /*1cf0*/  IMAD.X R39, RZ, RZ, R17.reuse, P2 ;  /* 0x000000ffff277224 */ /* 0x100fe200010e0611 */
[----:B------:R-:W-:Y:S01]  /*1d00*/  R2UR UR28, R38 ;  /* 0x00000000261c72ca */ /* 0x000fe200000e0000 */
[----:B------:R-:W-:Y:S01]  /*1d10*/  VIADD R19, R8, 0x30000 ;  /* 0x0003000008137836 */ /* 0x000fe20000000000 */
[----:B------:R-:W-:Y:S01]  /*1d20*/  R2UR UR8, R14 ;  /* 0x000000000e0872ca */ /* 0x000fe200000e0000 */
[----:B------:R-:W-:Y:S01]  /*1d30*/  IMAD.X R37, RZ, RZ, R17, P1 ;  /* 0x000000ffff257224 */ /* 0x000fe200008e0611 */
[----:B------:R-:W-:Y:S01]  /*1d40*/  R2UR UR29, R39 ;  /* 0x00000000271d72ca */ /* 0x000fe200000e0000 */
[----:B------:R-:W-:Y:S01]  /*1d50*/  UMOV UR9, UR13 ;  /* 0x0000000d00097c82 */ /* 0x000fe20008000000 */
[----:B------:R-:W-:Y:S01]  /*1d60*/  R2UR UR26, R36 ;  /* 0x00000000241a72ca */ /* 0x000fe200000e0000 */
[----:B------:R-:W-:Y:S01]  /*1d70*/  VIADD R18, R8, 0x30800 ;  /* 0x0003080008127836 */ /* 0x000fe20000000000 */
[----:B------:R-:W-:Y:S01]  /*1d80*/  R2UR UR27, R37 ;  /* 0x00000000251b72ca */ /* 0x000fe200000e0000 */
[----:B------:R-:W-:Y:S01]  /*1d90*/  UMOV UR21, UR13 ;  /* 0x0000000d00157c82 */ /* 0x000fe20008000000 */
[----:B------:R-:W-:Y:S01]  /*1da0*/  R2UR UR20, R19 ;  /* 0x00000000131472ca */ /* 0x000fe200000e0000 */
[----:B------:R1:W-:Y:S01]  /*1db0*/  UTMALDG.2D [UR12], [UR30], desc[UR6] ;  /* 0x0000060c1e0075b4 */ /* 0x0003e20008009000 */
[----:B------:R-:W-:Y:S01]  /*1dc0*/  R2UR UR24, R34 ;  /* 0x00000000221872ca */ /* 0x000fe200000e0000 */
[----:B------:R-:W-:Y:S01]  /*1dd0*/  UMOV UR22, UR15 ;  /* 0x0000000f00167c82 */ /* 0x000fe20008000000 */
[----:B------:R-:W-:Y:S01]  /*1de0*/  R2UR UR25, R35 ;  /* 0x00000000231972ca */ /* 0x000fe200000e0000 */
[----:B------:R-:W-:Y:S01]  /*1df0*/  IMAD.MOV.U32 R31, RZ, RZ, 0xb580 ;  /* 0x0000b580ff1f7424 */ /* 0x000fe200078e00ff */
[----:B------:R-:W-:Y:S01]  /*1e00*/  R2UR UR18, R0 ;  /* 0x00000000001272ca */ /* 0x000fe200000e0000 */
[----:B------:R-:W-:Y:S01]  /*1e10*/  UMOV UR17, UR13 ;  /* 0x0000000d00117c82 */ /* 0x000fe20008000000 */
[----:B------:R-:W-:Y:S01]  /*1e20*/  R2UR UR16, R18 ;  /* 0x00000000121072ca */ /* 0x000fe200000e0000 */
[C---:B------:R-:W-:Y:S02]  /*1e30*/  VIADD R29, R8.reuse, 0x31808 ;  /* 0x00031808081d7836 */ /* 0x040fe40000000000 */
[C---:B------:R-:W-:Y:S02]  /*1e40*/  VIADD R30, R8.reuse, 0x8000 ;  /* 0x00008000081e7836 */ /* 0x040fe40000000000 */
[----:B------:R-:W-:Y:S02]  /*1e50*/  VIADD R28, R8, 0x1b000 ;  /* 0x0001b000081c7836 */ /* 0x000fe40000000000 */
[C---:B--2---:R-:W-:Y:S01]  /*1e60*/  IMAD R3, R5.reuse, 0x1c00, R0 ;  /* 0x00001c0005037824 */ /* 0x044fe200078e0200 */
[----:B------:R-:W-:Y:S02]  /*1e70*/  ISETP.GT.AND P0, PT, R5, RZ, PT ;  /* 0x000000ff0500720c */ /* 0x000fe40003f04270 */
[----:B------:R-:W-:Y:S02]  /*1e80*/  VIMNMX R21, PT, PT, RZ, R5, !PT ;  /* 0x00000005ff157248 */ /* 0x000fe40007fe0100 */
[----:B------:R-:W-:Y:S02]  /*1e90*/  SEL R32, R3, R0, P0 ;  /* 0x0000000003207207 */ /* 0x000fe40000000000 */
[----:B------:R-:W-:Y:S02]  /*1ea0*/  R2UR UR19, R21 ;  /* 0x00000000151372ca */ /* 0x000fe400000e0000 */
[----:B------:R-:W-:Y:S11]  /*1eb0*/  R2UR UR11, R32 ;  /* 0x00000000200b72ca */ /* 0x000ff600000e0000 */
[----:B------:R-:W-:Y:S02]  /*1ec0*/  USHF.L.U32 UR19, UR19, 0x2, URZ ;  /* 0x0000000213137899 */ /* 0x000fe400080006ff */
[----:B------:R1:W-:Y:S01]  /*1ed0*/  UTMALDG.2D [UR8], [UR28], desc[UR6] ;  /* 0x000006081c0075b4 */ /* 0x0003e20008009000 */
[----:B------:R1:W-:Y:S06]  /*1ee0*/  UTMALDG.2D [UR20], [UR26], desc[UR6] ;  /* 0x000006141a0075b4 */ /* 0x0003ec0008009000 */
[----:B------:R1:W-:Y:S01]  /*1ef0*/  UTMALDG.2D [UR16], [UR24], desc[UR6] ;  /* 0x00000610180075b4 */ /* 0x0003e20008009000 */
[----:B------:R1:W-:Y:S01]  /*1f00*/  SYNCS.ARRIVE.TRANS64 RZ, [R8+URZ+0x31800], R31 ;  /* 0x0318001f08ff79a7 */ /* 0x0003e200080000ff */
[----:B------:R-:W2:Y:S02]  /*1f10*/  SYNCS.PHASECHK.TRANS64.TRYWAIT P0, [R8+URZ+0x31828], R11 ;  /* 0x0318280b080075a7 */ /* 0x000ea400080011ff */
[----:B-12---:R-:W-:Y:S05]  /*1f20*/  @!P0 BRA `(.L_x_26) ;  /* 0x0000003400548947 */ /* 0x006fea0003800000 */
.L_x_79:
[----:B------:R-:W-:Y:S01]  /*1f30*/  R2UR UR9, R29 ;  /* 0x000000001d0972ca */ /* 0x000fe200000e0000 */
[----:B------:R-:W-:Y:S01]  /*1f40*/  UMOV UR14, 0x0 ;  /* 0x00000000000e7882 */ /* 0x000fe20000000000 */
[----:B------:R-:W-:Y:S01]  /*1f50*/  R2UR UR16, R40 ;  /* 0x00000000281072ca */ /* 0x000fe200000e0000 */
[----:B------:R-:W-:Y:S01]  /*1f60*/  UMOV UR15, 0x10000000 ;  /* 0x10000000000f7882 */ /* 0x000fe20000000000 */
[----:B------:R-:W-:Y:S01]  /*1f70*/  R2UR UR17, R41 ;  /* 0x00000000291172ca */ /* 0x000fe200000e0000 */
[----:B------:R-:W-:Y:S01]  /*1f80*/  UMOV UR10, 0x80 ;  /* 0x00000080000a7882 */ /* 0x000fe20000000000 */
[----:B------:R-:W-:Y:S01]  /*1f90*/  R2UR UR11, R9 ;  /* 0x00000000090b72ca */ /* 0x000fe200000e0000 */
[----:B------:R-:W-:Y:S01]  /*1fa0*/  IMAD.MOV.U32 R27, RZ, RZ, 0xb000 ;  /* 0x0000b000ff1b7424 */ /* 0x000fe200078e00ff */
[----:B------:R-:W-:Y:S01]  /*1fb0*/  R2UR UR8, R30 ;  /* 0x000000001e0872ca */ /* 0x000fe200000e0000 */
[----:B------:R-:W-:Y:S01]  /*1fc0*/  UMOV UR6, 0x80 ;  /* 0x0000008000067882 */ /* 0x000fe20000000000 */
[----:B------:R-:W-:Y:S01]  /*1fd0*/  R2UR UR12, R38 ;  /* 0x00000000260c72ca */ /* 0x000fe200000e0000 */
[----:B------:R-:W-:Y:S01]  /*1fe0*/  VIADD R25, R8, 0x31810 ;  /* 0x0003181008197836 */ /* 0x000fe20000000000 */
[----:B------:R-:W-:Y:S01]  /*1ff0*/  R2UR UR13, R39 ;  /* 0x00000000270d72ca */ /* 0x000fe200000e0000 */
[----:B------:R-:W-:Y:S01]  /*2000*/  UMOV UR5, UR9 ;  /* 0x0000000900057c82 */ /* 0x000fe20008000000 */
[----:B------:R-:W-:Y:S01]  /*2010*/  R2UR UR7, R32 ;  /* 0x00000000200772ca */ /* 0x000fe200000e0000 */
[----:B------:R-:W-:Y:S01]  /*2020*/  VIADD R24, R8, 0x22000 ;  /* 0x0002200008187836 */ /* 0x000fe20000000000 */
[----:B------:R-:W-:Y:S01]  /*2030*/  R2UR UR4, R28 ;  /* 0x000000001c0472ca */ /* 0x000fe200000e0000 */
[----:B------:R-:W-:Y:S04]  /*2040*/  VIADD R26, R8, 0xc000 ;  /* 0x0000c000081a7836 */ /* 0x000fe80000000000 */
[----:B------:R2:W-:Y:S08]  /*2050*/  UTMALDG.2D [UR8], [UR16], desc[UR14] ;  /* 0x00000e08100075b4 */ /* 0x0005f00008009000 */
[----:B------:R2:W-:Y:S01]  /*2060*/  UTMALDG.2D [UR4], [UR12], desc[UR14] ;  /* 0x00000e040c0075b4 */ /* 0x0005e20008009000 */
[----:B------:R2:W-:Y:S01]  /*2070*/  SYNCS.ARRIVE.TRANS64 RZ, [R8+URZ+0x31808], R27 ;  /* 0x0318081b08ff79a7 */ /* 0x0005e200080000ff */
[----:B------:R-:W3:Y:S02]  /*2080*/  SYNCS.PHASECHK.TRANS64.TRYWAIT P0, [R8+URZ+0x31830], R11 ;  /* 0x0318300b080075a7 */ /* 0x000ee400080011ff */
[----:B--23--:R-:W-:Y:S05]  /*2090*/  @!P0 BRA `(.L_x_27) ;  /* 0x0000003400148947 */ /* 0x00cfea0003800000 */
.L_x_80:
[----:B------:R-:W-:Y:S01]  /*20a0*/  R2UR UR9, R25 ;  /* 0x00000000190972ca */ /* 0x000fe200000e0000 */
[----:B------:R-:W-:Y:S01]  /*20b0*/  UMOV UR14, 0x0 ;  /* 0x00000000000e7882 */ /* 0x000fe20000000000 */
[----:B------:R-:W-:Y:S01]  /*20c0*/  R2UR UR16, R40 ;  /* 0x00000000281072ca */ /* 0x000fe200000e0000 */
[----:B------:R-:W-:Y:S01]  /*20d0*/  UMOV UR15, 0x10000000 ;  /* 0x10000000000f7882 */ /* 0x000fe20000000000 */
[----:B------:R-:W-:Y:S01]  /*20e0*/  R2UR UR17, R41 ;  /* 0x00000000291172ca */ /* 0x000fe200000e0000 */
[----:B------:R-:W-:Y:S01]  /*20f0*/  UMOV UR10, 0x100 ;  /* 0x00000100000a7882 */ /* 0x000fe20000000000 */
[----:B------:R-:W-:Y:S01]  /*2100*/  R2UR UR11, R9 ;  /* 0x00000000090b72ca */ /* 0x000fe200000e0000 */
[----:B------:R-:W-:Y:S01]  /*2110*/  UMOV UR6, 0x100 ;  /* 0x0000010000067882 */ /* 0x000fe20000000000 */
[----:B------:R-:W-:Y:S01]  /*2120*/  R2UR UR8, R26 ;  /* 0x000000001a0872ca */ /* 0x000fe200000e0000 */
[----:B------:R-:W-:Y:S01]  /*2130*/  VIADD R4, R8, 0x31818 ;  /* 0x0003181808047836 */ /* 0x000fe20000000000 */
[----:B------:R-:W-:Y:S01]  /*2140*/  R2UR UR12, R38 ;  /* 0x00000000260c72ca */ /* 0x000fe200000e0000 */
[----:B------:R-:W-:Y:S01]  /*2150*/  VIADD R3, R8, 0x29000 ;  /* 0x0002900008037836 */ /* 0x000fe20000000000 */
[----:B------:R-:W-:Y:S01]  /*2160*/  R2UR UR13, R39 ;  /* 0x00000000270d72ca */ /* 0x000fe200000e0000 */
[----:B------:R-:W-:Y:S01]  /*2170*/  UMOV UR5, UR9 ;  /* 0x0000000900057c82 */ /* 0x000fe20008000000 */
[----:B------:R-:W-:Y:S01]  /*2180*/  R2UR UR7, R32 ;  /* 0x00000000200772ca */ /* 0x000fe200000e0000 */
[----:B-1----:R-:W-:Y:S01]  /*2190*/  VIADD R5, R8, 0x10000 ;  /* 0x0001000008057836 */ /* 0x002fe20000000000 */
[----:B------:R-:W-:Y:S05]  /*21a0*/  R2UR UR4, R24 ;  /* 0x00000000180472ca */ /* 0x000fea00000e0000 */
[----:B------:R1:W-:Y:S08]  /*21b0*/  UTMALDG.2D [UR8], [UR16], desc[UR14] ;  /* 0x00000e08100075b4 */ /* 0x0003f00008009000 */
[----:B------:R1:W-:Y:S01]  /*21c0*/  UTMALDG.2D [UR4], [UR12], desc[UR14] ;  /* 0x00000e040c0075b4 */ /* 0x0003e20008009000 */
[----:B------:R1:W-:Y:S01]  /*21d0*/  SYNCS.ARRIVE.TRANS64 RZ, [R8+URZ+0x31810], R27 ;  /* 0x0318101b08ff79a7 */ /* 0x0003e200080000ff */
[----:B------:R-:W2:Y:S02]  /*21e0*/  SYNCS.PHASECHK.TRANS64.TRYWAIT P0, [R8+URZ+0x31838], R11 ;  /* 0x0318380b080075a7 */ /* 0x000ea400080011ff */
[----:B-12---:R-:W-:Y:S05]  /*21f0*/  @!P0 BRA `(.L_x_28) ;  /* 0x0000003000d88947 */ /* 0x006fea0003800000 */
.L_x_81:
        /* <DEDUP_REMOVED lines=8> */
[----:B------:R-:W-:Y:S02]  /*2280*/  R2UR UR8, R5 ;  /* 0x00000000050872ca */ /* 0x000fe400000e0000 */
[----:B------:R-:W-:Y:S02]  /*2290*/  R2UR UR12, R38 ;  /* 0x00000000260c72ca */ /* 0x000fe400000e0000 */
[----:B------:R-:W-:Y:S01]  /*22a0*/  R2UR UR13, R39 ;  /* 0x00000000270d72ca */ /* 0x000fe200000e0000 */
[----:B------:R-:W-:Y:S01]  /*22b0*/  UMOV UR5, UR9 ;  /* 0x0000000900057c82 */ /* 0x000fe20008000000 */
[----:B------:R-:W-:Y:S02]  /*22c0*/  R2UR UR7, R32 ;  /* 0x00000000200772ca */ /* 0x000fe400000e0000 */
[----:B------:R-:W-:Y:S05]  /*22d0*/  R2UR UR4, R3 ;  /* 0x00000000030472ca */ /* 0x000fea00000e0000 */
[----:B------:R2:W-:Y:S08]  /*22e0*/  UTMALDG.2D [UR8], [UR16], desc[UR14] ;  /* 0x00000e08100075b4 */ /* 0x0005f00008009000 */
[----:B------:R2:W-:Y:S01]  /*22f0*/  UTMALDG.2D [UR4], [UR12], desc[UR14] ;  /* 0x00000e040c0075b4 */ /* 0x0005e20008009000 */
[----:B------:R2:W-:Y:S01]  /*2300*/  SYNCS.ARRIVE.TRANS64 RZ, [R8+URZ+0x31818], R27 ;  /* 0x0318181b08ff79a7 */ /* 0x0005e200080000ff */
[----:B------:R-:W3:Y:S02]  /*2310*/  SYNCS.PHASECHK.TRANS64.TRYWAIT P0, [R8+URZ+0x31820], RZ ;  /* 0x031820ff080075a7 */ /* 0x000ee400080011ff */
[----:B--23--:R-:W-:Y:S05]  /*2320*/  @!P0 BRA `(.L_x_29) ;  /* 0x0000003000a88947 */ /* 0x00cfea0003800000 */
.L_x_82:
        /* <DEDUP_REMOVED lines=11> */
[----:B------:R-:W-:Y:S01]  /*23e0*/  R2UR UR27, R39 ;  /* 0x00000000271b72ca */ /* 0x000fe200000e0000 */
[----:B------:R-:W-:Y:S01]  /*23f0*/  UMOV UR5, UR9 ;  /* 0x0000000900057c82 */ /* 0x000fe20008000000 */
[----:B------:R-:W-:Y:S01]  /*2400*/  R2UR UR4, R14 ;  /* 0x000000000e0472ca */ /* 0x000fe200000e0000 */
[----:B------:R-:W-:Y:S01]  /*2410*/  UMOV UR17, UR9 ;  /* 0x0000000900117c82 */ /* 0x000fe20008000000 */
[----:B------:R-:W-:Y:S01]  /*2420*/  R2UR UR7, R32 ;  /* 0x00000000200772ca */ /* 0x000fe200000e0000 */
[----:B------:R-:W-:Y:S01]  /*2430*/  UMOV UR13, UR9 ;  /* 0x00000009000d7c82 */ /* 0x000fe20008000000 */
[----:B------:R-:W-:Y:S02]  /*2440*/  R2UR UR15, R21 ;  /* 0x00000000150f72ca */ /* 0x000fe400000e0000 */
[----:B------:R-:W-:Y:S01]  /*2450*/  R2UR UR22, R36 ;  /* 0x00000000241672ca */ /* 0x000fe200000e0000 */
[----:B------:R3:W-:Y:S01]  /*2460*/  UTMALDG.2D [UR8], [UR28], desc[UR24] ;  /* 0x000018081c0075b4 */ /* 0x0007e20008009000 */
[----:B------:R-:W-:Y:S01]  /*2470*/  R2UR UR23, R37 ;  /* 0x00000000251772ca */ /* 0x000fe200000e0000 */
[----:B------:R-:W-:Y:S01]  /*2480*/  UMOV UR18, UR11 ;  /* 0x0000000b00127c82 */ /* 0x000fe20008000000 */
[----:B------:R-:W-:Y:S02]  /*2490*/  R2UR UR16, R19 ;  /* 0x00000000131072ca */ /* 0x000fe400000e0000 */
[----:B------:R-:W-:Y:S02]  /*24a0*/  R2UR UR20, R34 ;  /* 0x00000000221472ca */ /* 0x000fe400000e0000 */
[----:B------:R-:W-:Y:S01]  /*24b0*/  R2UR UR21, R35 ;  /* 0x00000000231572ca */ /* 0x000fe200000e0000 */
[----:B------:R3:W-:Y:S01]  /*24c0*/  UTMALDG.2D [UR4], [UR26], desc[UR24] ;  /* 0x000018041a0075b4 */ /* 0x0007e20008009000 */
[----:B------:R-:W-:Y:S01]  /*24d0*/  R2UR UR12, R18 ;  /* 0x00000000120c72ca */ /* 0x000fe200000e0000 */
[----:B------:R-:W-:Y:S01]  /*24e0*/  ULEA UR15, UR15, 0x1, 0x2 ;  /* 0x000000010f0f7891 */ /* 0x000fe2000f8e10ff */
[----:B------:R-:W-:Y:S05]  /*24f0*/  R2UR UR14, R0 ;  /* 0x00000000000e72ca */ /* 0x000fea00000e0000 */
[----:B------:R3:W-:Y:S08]  /*2500*/  UTMALDG.2D [UR16], [UR22], desc[UR24] ;  /* 0x00001810160075b4 */ /* 0x0007f00008009000 */
[----:B------:R3:W-:Y:S01]  /*2510*/  UTMALDG.2D [UR12], [UR20], desc[UR24] ;  /* 0x0000180c140075b4 */ /* 0x0007e20008009000 */
[----:B------:R3:W-:Y:S01]  /*2520*/  SYNCS.ARRIVE.TRANS64 RZ, [R8+URZ+0x31800], R31 ;  /* 0x0318001f08ff79a7 */ /* 0x0007e200080000ff */
[----:B------:R-:W4:Y:S02]  /*2530*/  SYNCS.PHASECHK.TRANS64.TRYWAIT P0, [R8+URZ+0x31828], RZ ;  /* 0x031828ff080075a7 */ /* 0x000f2400080011ff */
[----:B---34-:R-:W-:Y:S05]  /*2540*/  @!P0 BRA `(.L_x_30) ;  /* 0x0000003000348947 */ /* 0x018fea0003800000 */
.L_x_83:
        /* <DEDUP_REMOVED lines=17> */
[----:B------:R-:W5:Y:S02]  /*2660*/  SYNCS.PHASECHK.TRANS64.TRYWAIT P0, [R8+URZ+0x31830], RZ ;  /* 0x031830ff080075a7 */ /* 0x000f6400080011ff */
[----:B----45:R-:W-:Y:S05]  /*2670*/  @!P0 BRA `(.L_x_31) ;  /* 0x0000002c00fc8947 */ /* 0x030fea0003800000 */
.L_x_84:
        /* <DEDUP_REMOVED lines=18> */
[----:B-1---5:R-:W-:Y:S05]  /*27a0*/  @!P0 BRA `(.L_x_32) ;  /* 0x0000002c00c48947 */ /* 0x022fea0003800000 */
.L_x_85:
        /* <DEDUP_REMOVED lines=17> */
[----:B------:R-:W5:Y:S02]  /*28c0*/  SYNCS.PHASECHK.TRANS64.TRYWAIT P0, [R8+URZ+0x31820], R11 ;  /* 0x0318200b080075a7 */ /* 0x000f6400080011ff */
[----:B-1---5:R-:W-:Y:S05]  /*28d0*/  @!P0 BRA `(.L_x_33) ;  /* 0x0000002c008c8947 */ /* 0x022fea0003800000 */
.L_x_86:
        /* <DEDUP_REMOVED lines=32> */
[----:B------:R-:W5:Y:S02]  /*2ae0*/  SYNCS.PHASECHK.TRANS64.TRYWAIT P0, [R8+URZ+0x31828], R11 ;  /* 0x0318280b080075a7 */ /* 0x000f6400080011ff */
[----:B-1---5:R-:W-:Y:S05]  /*2af0*/  @!P0 BRA `(.L_x_34) ;  /* 0x0000002c00208947 */ /* 0x022fea0003800000 */
.L_x_87:
        /* <DEDUP_REMOVED lines=19> */
.L_x_88:
        /* <DEDUP_REMOVED lines=19> */
.L_x_89:
        /* <DEDUP_REMOVED lines=19> */
.L_x_90:
        /* <DEDUP_REMOVED lines=32> */
[----:B------:R-:W5:Y:S02]  /*3090*/  SYNCS.PHASECHK.TRANS64.TRYWAIT P0, [R8+URZ+0x31828], RZ ;  /* 0x031828ff080075a7 */ /* 0x000f6400080011ff */
[----:B-1---5:R-:W-:Y:S05]  /*30a0*/  @!P0 BRA `(.L_x_38) ;  /* 0x00000028001c8947 */ /* 0x022fea0003800000 */
.L_x_91:
        /* <DEDUP_REMOVED lines=19> */
.L_x_92:
        /* <DEDUP_REMOVED lines=19> */
.L_x_93:
        /* <DEDUP_REMOVED lines=10> */
[----:B------:R-:W-:Y:S02]  /*33b0*/  R2UR UR12, R38 ;  /* 0x00000000260c72ca */ /* 0x000fe400000e0000 */
[----:B------:R-:W-:Y:S02]  /*33c0*/  R2UR UR13, R39 ;  /* 0x00000000270d72ca */ /* 0x000fe400000e0000 */
[----:B------:R-:W-:Y:S02]  /*33d0*/  R2UR UR4, R3 ;  /* 0x00000000030472ca */ /* 0x000fe400000e0000 */
[----:B------:R-:W-:Y:S01]  /*33e0*/  R2UR UR7, R32 ;  /* 0x00000000200772ca */ /* 0x000fe200000e0000 */
[----:B------:R-:W-:Y:S01]  /*33f0*/  UMOV UR5, UR9 ;  /* 0x0000000900057c82 */ /* 0x000fe20008000000 */
[----:B------:R-:W-:Y:S03]  /*3400*/  ISETP.NE.AND P0, PT, R10, 0x1, PT ;  /* 0x000000010a00780c */ /* 0x000fe60003f05270 */
[----:B------:R1:W-:Y:S08]  /*3410*/  UTMALDG.2D [UR8], [UR16], desc[UR14] ;  /* 0x00000e08100075b4 */ /* 0x0003f00008009000 */
[----:B------:R1:W-:Y:S01]  /*3420*/  UTMALDG.2D [UR4], [UR12], desc[UR14] ;  /* 0x00000e040c0075b4 */ /* 0x0003e20008009000 */
[----:B------:R1:W-:Y:S02]  /*3430*/  SYNCS.ARRIVE.TRANS64 RZ, [R8+URZ+0x31818], R27 ;  /* 0x0318181b08ff79a7 */ /* 0x0003e400080000ff */
[----:B-1----:R-:W-:Y:S05]  /*3440*/  @!P0 EXIT ;  /* 0x000000000000894d */ /* 0x002fea0003800000 */
[----:B------:R-:W-:Y:S02]  /*3450*/  IADD3 R12, PT, PT, R12, 0x91, RZ ;  /* 0x000000910c0c7810 */ /* 0x000fe40007ffe0ff */
[----:B------:R-:W-:Y:S01]  /*3460*/  IADD3 R13, PT, PT, R13, 0x91, RZ ;  /* 0x000000910d0d7810 */ /* 0x000fe20007ffe0ff */
[----:B------:R-:W-:Y:S06]  /*3470*/  BRA `(.L_x_41) ;  /* 0xffffffe400687947 */ /* 0x000fec000383ffff */
.L_x_13:
[----:B------:R-:W-:-:S04]  /*3480*/  LOP3.LUT R3, R21, 0xfffffffc, RZ, 0xc0, !PT ;  /* 0xfffffffc15037812 */ /* 0x000fc800078ec0ff */
[----:B------:R-:W-:-:S13]  /*3490*/  ISETP.NE.AND P0, PT, R3, 0x4, PT ;  /* 0x000000040300780c */ /* 0x000fda0003f05270 */
[----:B-1----:R-:W-:Y:S05]  /*34a0*/  @P0 EXIT ;  /* 0x000000000000094d */ /* 0x002fea0003800000 */
[----:B------:R-:W1:Y:S01]  /*34b0*/  S2R R3, SR_CgaCtaId ;  /* 0x0000000000037919 */ /* 0x000e620000008800 */
[----:B------:R-:W-:-:S04]  /*34c0*/  MOV R6, 0x400 ;  /* 0x0000040000067802 */ /* 0x000fc80000000f00 */
[----:B-1----:R-:W-:-:S05]  /*34d0*/  LEA R3, R3, R6, 0x18 ;  /* 0x0000000603037211 */ /* 0x002fca00078ec0ff */
[----:B------:R-:W1:Y:S02]  /*34e0*/  LDS R5, [R3+0x31880] ;  /* 0x0318800003057984 */ /* 0x000e640000000800 */
[----:B-1----:R-:W-:-:S13]  /*34f0*/  ISETP.NE.AND P0, PT, R5, RZ, PT ;  /* 0x000000ff0500720c */ /* 0x002fda0003f05270 */
[----:B------:R-:W-:Y:S05]  /*3500*/  @!P0 BRA `(.L_x_42) ;  /* 0x0000000000048947 */ /* 0x000fea0003800000 */
[----:B------:R-:W-:Y:S05]  /*3510*/  BPT.TRAP 0x1 ;  /* 0x000000040000795c */ /* 0x000fea0000300000 */
.L_x_42:
[----:B------:R-:W1:Y:S01]  /*3520*/  S2UR UR4, SR_CTAID.X ;  /* 0x00000000000479c3 */ /* 0x000e620000002500 */
[----:B------:R-:W-:Y:S02]  /*3530*/  IADD3 R21, PT, PT, R21, -0x4, RZ ;  /* 0xfffffffc15157810 */ /* 0x000fe40007ffe0ff */
[----:B-1----:R-:W-:-:S13]  /*3540*/  ISETP.LE.U32.AND P0, PT, R0, UR4, PT ;  /* 0x0000000400007c0c */ /* 0x002fda000bf03070 */
[----:B------:R-:W-:Y:S05]  /*3550*/  @P0 BRA `(.L_x_43) ;  /* 0x0000001800b80947 */ /* 0x000fea0003800000 */
[----:B------:R-:W-:Y:S01]  /*3560*/  IMAD.U32 R32, RZ, RZ, UR4 ;  /* 0x00000004ff207e24 */ /* 0x000fe2000f8e00ff */
[----:B------:R-:W-:Y:S01]  /*3570*/  MOV R22, 0xffffffff ;  /* 0xffffffff00167802 */ /* 0x000fe20000000f00 */
[----:B------:R-:W-:Y:S02]  /*3580*/  IMAD.SHL.U32 R4, R4, 0x4, RZ ;  /* 0x0000000404047824 */ /* 0x000fe400078e00ff */
[----:B------:R-:W-:Y:S01]  /*3590*/  IMAD.SHL.U32 R31, R21, 0x800, RZ ;  /* 0x00000800151f7824 */ /* 0x000fe200078e00ff */
[----:B------:R-:W-:Y:S01]  /*35a0*/  LOP3.LUT R23, RZ, R32, RZ, 0x33, !PT ;  /* 0x00000020ff177212 */ /* 0x000fe200078e33ff */
[C---:B------:R-:W-:Y:S01]  /*35b0*/  VIADD R28, R4.reuse, 0x1 ;  /* 0x00000001041c7836 */ /* 0x040fe20000000000 */
[----:B------:R-:W-:Y:S01]  /*35c0*/  SHF.R.U32.HI R30, RZ, 0x3, R4 ;  /* 0x00000003ff1e7819 */ /* 0x000fe20000011604 */
[----:B------:R-:W-:Y:S01]  /*35d0*/  IMAD.MOV.U32 R24, RZ, RZ, RZ ;  /* 0x000000ffff187224 */ /* 0x000fe200078e00ff */
[----:B------:R-:W-:Y:S01]  /*35e0*/  IADD3 R26, PT, PT, R4, 0x3, RZ ;  /* 0x00000003041a7810 */ /* 0x000fe20007ffe0ff */
[----:B------:R-:W-:Y:S01]  /*35f0*/  IMAD.IADD R23, R0, 0x1, R23 ;  /* 0x0000000100177824 */ /* 0x000fe200078e0217 */
[----:B------:R-:W-:Y:S01]  /*3600*/  LOP3.LUT R5, R30, 0x3, RZ, 0xc0, !PT ;  /* 0x000000031e057812 */ /* 0x000fe200078ec0ff */
[----:B------:R-:W-:Y:S01]  /*3610*/  VIADD R0, R4, 0x2 ;  /* 0x0000000204007836 */ /* 0x000fe20000000000 */
[----:B------:R-:W-:Y:S01]  /*3620*/  PRMT R25, R32, 0x7610, R25 ;  /* 0x0000761020197816 */ /* 0x000fe20000000019 */
[----:B------:R-:W-:Y:S01]  /*3630*/  IMAD.HI.U32 R23, R23, -0x1e0387f1, RZ ;  /* 0xe1fc780f17177827 */ /* 0x000fe200078e00ff */
[----:B------:R-:W-:-:S02]  /*3640*/  LOP3.LUT R28, R5, 0x5, R28, 0x78, !PT ;  /* 0x00000005051c7812 */ /* 0x000fc400078e781c */
[C---:B------:R-:W-:Y:S02]  /*3650*/  LOP3.LUT R27, R5.reuse, 0x6, R0, 0x78, !PT ;  /* 0x00000006051b7812 */ /* 0x040fe400078e7800 */
[----:B------:R-:W-:Y:S02]  /*3660*/  SHF.R.U32.HI R23, RZ, 0x7, R23 ;  /* 0x00000007ff177819 */ /* 0x000fe40000011617 */
[C---:B------:R-:W-:Y:S02]  /*3670*/  LOP3.LUT R29, R5.reuse, 0x4, R4, 0xf8, !PT ;  /* 0x00000004051d7812 */ /* 0x040fe400078ef804 */
[----:B------:R-:W-:Y:S01]  /*3680*/  LOP3.LUT R26, R5, 0x7, R26, 0x78, !PT ;  /* 0x00000007051a7812 */ /* 0x000fe200078e781a */
[----:B------:R-:W-:-:S07]  /*3690*/  IMAD.MOV R23, RZ, RZ, -R23 ;  /* 0x000000ffff177224 */ /* 0x000fce00078e0a17 */
.L_x_66:
[----:B------:R-:W-:Y:S01]  /*36a0*/  VIADD R22, R22, 0x1 ;  /* 0x0000000116167836 */ /* 0x000fe20000000000 */
[----:B------:R-:W-:Y:S05]  /*36b0*/  YIELD ;  /* 0x0000000000007946 */ /* 0x000fea0003800000 */
[----:B--2---:R-:W-:Y:S01]  /*36c0*/  IMAD.SHL.U32 R20, R22, 0x8, RZ ;  /* 0x0000000816147824 */ /* 0x004fe200078e00ff */
[----:B------:R-:W-:Y:S01]  /*36d0*/  SHF.R.U32.HI R5, RZ, 0x1, R22 ;  /* 0x00000001ff057819 */ /* 0x000fe20000011616 */
[----:B------:R-:W-:Y:S01]  /*36e0*/  VIADD R23, R23, 0x1 ;  /* 0x0000000117177836 */ /* 0x000fe20000000000 */
[----:B------:R-:W-:Y:S02]  /*36f0*/  SHF.R.U32.HI R35, RZ, 0x5, R32 ;  /* 0x00000005ff237819 */ /* 0x000fe40000011620 */
[----:B------:R-:W-:-:S02]  /*3700*/  LOP3.LUT R20, R20, 0x8, RZ, 0xc0, !PT ;  /* 0x0000000814147812 */ /* 0x000fc400078ec0ff */
[----:B------:R-:W-:Y:S02]  /*3710*/  LOP3.LUT R5, R5, 0x1, RZ, 0xc0, !PT ;  /* 0x0000000105057812 */ /* 0x000fe400078ec0ff */
[----:B------:R-:W-:Y:S01]  /*3720*/  ISETP.NE.AND P1, PT, R21, RZ, PT ;  /* 0x000000ff1500720c */ /* 0x000fe20003f25270 */
[----:B------:R-:W-:Y:S01]  /*3730*/  IMAD.IADD R20, R3, 0x1, R20 ;  /* 0x0000000103147824 */ /* 0x000fe200078e0214 */
[----:B------:R-:W-:Y:S01]  /*3740*/  ISETP.NE.AND P0, PT, R23, 0x1, PT ;  /* 0x000000011700780c */ /* 0x000fe20003f05270 */
[----:B------:R-:W-:Y:S01]  /*3750*/  IMAD.U32 R5, R5, -0x80000000, RZ ;  /* 0x8000000005057824 */ /* 0x000fe200078e00ff */
[----:B------:R-:W-:-:S03]  /*3760*/  LOP3.LUT R35, R35, 0x7fffff0, RZ, 0xc0, !PT ;  /* 0x07fffff023237812 */ /* 0x000fc600078ec0ff */
[----:B------:R-:W1:Y:S02]  /*3770*/  SYNCS.PHASECHK.TRANS64.TRYWAIT P2, [R20+URZ+0x31860], R5 ;  /* 0x03186005140075a7 */ /* 0x000e6400080411ff */
[----:B-1----:R-:W-:Y:S06]  /*3780*/  @!P2 BRA `(.L_x_44) ;  /* 0x0000002000a0a947 */ /* 0x002fec0003800000 */
.L_x_95:
[----:B------:R-:W-:Y:S01]  /*3790*/  NOP ;  /* 0x0000000000007918 */ /* 0x000fe20000000000 */
[----:B------:R-:W-:Y:S02]  /*37a0*/  LOP3.LUT R34, R25, 0x1ff, RZ, 0xc0, !PT ;  /* 0x000001ff19227812 */ /* 0x000fe400078ec0ff */
[----:B------:R-:W-:Y:S02]  /*37b0*/  LOP3.LUT R6, R22, 0x1, RZ, 0xc0, !PT ;  /* 0x0000000116067812 */ /* 0x000fe400078ec0ff */
[----:B------:R-:W-:Y:S01]  /*37c0*/  VIADDMNMX.U32 R39, R2, -R35, 0x10, PT ;  /* 0x0000001002277446 */ /* 0x000fe20003800823 */
[----:B------:R-:W-:Y:S05]  /*37d0*/  @P1 BRA `(.L_x_45) ;  /* 0x0000000000041947 */ /* 0x000fea0003800000 */
[----:B------:R-:W-:-:S04]  /*37e0*/  DEPBAR.LE SB0, 0x1 ;  /* 0x000080400000791a */ /* 0x000fc80000000000 */
.L_x_45:
[----:B------:R-:W-:Y:S02]  /*37f0*/  MOV R4, 0x3810 ;  /* 0x0000381000047802 */ /* 0x000fe40000000f00 */
[----:B-1----:R-:W-:Y:S05]  /*3800*/  CALL.REL.NOINC `($__internal_3_$__cuda_sm20_div_u16) ;  /* 0x0000002000bc7944 */ /* 0x002fea0003c00000 */
[----:B------:R-:W-:Y:S05]  /*3810*/  WARPSYNC.ALL ;  /* 0x0000000000007948 */ /* 0x000fea0003800000 */
[----:B------:R-:W-:Y:S01]  /*3820*/  NOP ;  /* 0x0000000000007918 */ /* 0x000fe20000000000 */
[----:B------:R-:W-:Y:S02]  /*3830*/  ISETP.NE.AND P1, PT, R21, RZ, PT ;  /* 0x000000ff1500720c */ /* 0x000fe40003f25270 */
[----:B------:R-:W-:Y:S01]  /*3840*/  R2UR UR7, R6 ;  /* 0x00000000060772ca */ /* 0x000fe200000e0000 */
[----:B------:R-:W-:Y:S01]  /*3850*/  BAR.SYNC.DEFER_BLOCKING 0x8, 0x80 ;  /* 0x0202000000007b1d */ /* 0x000fe20000010000 */
[----:B------:R-:W-:Y:S01]  /*3860*/  IMAD R33, R24, 0x2000, R31 ;  /* 0x0000200018217824 */ /* 0x000fe200078e021f */
[----:B------:R-:W-:-:S02]  /*3870*/  PRMT R40, R0, 0x9910, RZ ;  /* 0x0000991000287816 */ /* 0x000fc400000000ff */
[----:B------:R-:W-:Y:S01]  /*3880*/  LOP3.LUT R0, R0, 0xffff, RZ, 0xc0, !PT ;  /* 0x0000ffff00007812 */ /* 0x000fe200078ec0ff */
[----:B------:R-:W-:-:S04]  /*3890*/  IMAD R33, R30, 0x80, R33 ;  /* 0x000000801e217824 */ /* 0x000fc800078e0221 */
[--C-:B------:R-:W-:Y:S02]  /*38a0*/  IMAD R36, R29, 0x10, R33.reuse ;  /* 0x000000101d247824 */ /* 0x100fe400078e0221 */
[----:B------:R-:W-:Y:S01]  /*38b0*/  IMAD R42, R28, 0x10, R33 ;  /* 0x000000101c2a7824 */ /* 0x000fe200078e0221 */
[----:B------:R-:W-:Y:S01]  /*38c0*/  UIMAD UR7, UR7, 0xe0, URZ ;  /* 0x000000e0070778a4 */ /* 0x000fe2000f8e02ff */
[----:B------:R-:W-:Y:S02]  /*38d0*/  IMAD R0, R0, 0xe0, RZ ;  /* 0x000000e000007824 */ /* 0x000fe400078e02ff */
[----:B------:R-:W-:-:S06]  /*38e0*/  IMAD.IADD R42, R3, 0x1, R42 ;  /* 0x00000001032a7824 */ /* 0x000fcc00078e022a */
[----:B------:R-:W1:Y:S01]  /*38f0*/  LDTM.x8 R12, tmem[UR7] ;  /* 0x00000007000c79ee */ /* 0x000e6200081c0000 */
[----:B------:R-:W-:Y:S01]  /*3900*/  NOP ;  /* 0x0000000000007918 */ /* 0x000fe20000000000 */
[----:B-1----:R-:W1:Y:S01]  /*3910*/  LDTM.x8 R4, tmem[UR7+0x8] ;  /* 0x00000807000479ee */ /* 0x002e6200081c0000 */
[----:B------:R-:W-:Y:S02]  /*3920*/  F2FP.BF16.F32.PACK_AB R12, R13, R12 ;  /* 0x0000000c0d0c723e */ /* 0x000fe400000010ff */
[----:B------:R-:W-:Y:S02]  /*3930*/  F2FP.BF16.F32.PACK_AB R13, R15, R14 ;  /* 0x0000000e0f0d723e */ /* 0x000fe400000010ff */
[----:B------:R-:W-:Y:S01]  /*3940*/  F2FP.BF16.F32.PACK_AB R14, R17, R16 ;  /* 0x00000010110e723e */ /* 0x000fe200000010ff */
[----:B------:R-:W-:Y:S01]  /*3950*/  IMAD.IADD R16, R3, 0x1, R36 ;  /* 0x0000000103107824 */ /* 0x000fe200078e0224 */
[----:B------:R-:W-:Y:S02]  /*3960*/  F2FP.BF16.F32.PACK_AB R15, R19, R18 ;  /* 0x00000012130f723e */ /* 0x000fe400000010ff */
[----:B-1----:R-:W-:-:S02]  /*3970*/  F2FP.BF16.F32.PACK_AB R36, R5, R4 ;  /* 0x000000040524723e */ /* 0x002fc400000010ff */
[----:B------:R-:W-:Y:S01]  /*3980*/  PRMT R5, R39, 0x9910, RZ ;  /* 0x0000991027057816 */ /* 0x000fe200000000ff */
[----:B------:R1:W-:Y:S01]  /*3990*/  STS.128 [R16], R12 ;  /* 0x0000000c10007388 */ /* 0x0003e20000000c00 */
[----:B------:R-:W-:Y:S01]  /*39a0*/  NOP ;  /* 0x0000000000007918 */ /* 0x000fe20000000000 */
[----:B------:R-:W-:Y:S02]  /*39b0*/  F2FP.BF16.F32.PACK_AB R37, R7, R6 ;  /* 0x000000060725723e */ /* 0x000fe400000010ff */
[----:B------:R-:W-:Y:S01]  /*39c0*/  F2FP.BF16.F32.PACK_AB R38, R9, R8 ;  /* 0x000000080926723e */ /* 0x000fe200000010ff */
[----:B------:R-:W-:Y:S01]  /*39d0*/  IMAD R40, R40, R5, RZ ;  /* 0x0000000528287224 */ /* 0x000fe200078e02ff */
[----:B------:R-:W-:-:S03]  /*39e0*/  F2FP.BF16.F32.PACK_AB R39, R11, R10 ;  /* 0x0000000a0b27723e */ /* 0x000fc600000010ff */
[----:B------:R-:W-:Y:S02]  /*39f0*/  IMAD.MOV R40, RZ, RZ, -R40 ;  /* 0x000000ffff287224 */ /* 0x000fe400078e0a28 */
[----:B------:R2:W-:Y:S03]  /*3a00*/  STS.128 [R42], R36 ;  /* 0x000000242a007388 */ /* 0x0005e60000000c00 */
[----:B------:R-:W-:-:S05]  /*3a10*/  PRMT R41, R40, 0x7710, RZ ;  /* 0x0000771028297816 */ /* 0x000fca00000000ff */
[----:B------:R-:W-:-:S05]  /*3a20*/  IMAD.IADD R34, R34, 0x1, R41 ;  /* 0x0000000122227824 */ /* 0x000fca00078e0229 */
[----:B------:R-:W-:-:S05]  /*3a30*/  LOP3.LUT R34, R34, 0xffff, RZ, 0xc0, !PT ;  /* 0x0000ffff22227812 */ /* 0x000fca00078ec0ff */
[----:B------:R-:W-:Y:S01]  /*3a40*/  IMAD.IADD R35, R35, 0x1, R34 ;  /* 0x0000000123237824 */ /* 0x000fe200078e0222 */
[----:B-1----:R-:W1:Y:S01]  /*3a50*/  LDTM.x8 R12, tmem[UR7+0x10] ;  /* 0x00001007000c79ee */ /* 0x002e6200081c0000 */
[----:B------:R-:W-:Y:S01]  /*3a60*/  NOP ;  /* 0x0000000000007918 */ /* 0x000fe20000000000 */
[----:B-1----:R-:W1:Y:S01]  /*3a70*/  LDTM.x8 R4, tmem[UR7+0x18] ;  /* 0x00001807000479ee */ /* 0x002e6200081c0000 */
[----:B------:R-:W-:Y:S02]  /*3a80*/  F2FP.BF16.F32.PACK_AB R12, R13, R12 ;  /* 0x0000000c0d0c723e */ /* 0x000fe400000010ff */
[----:B------:R-:W-:Y:S02]  /*3a90*/  F2FP.BF16.F32.PACK_AB R13, R15, R14 ;  /* 0x0000000e0f0d723e */ /* 0x000fe400000010ff */
[----:B------:R-:W-:Y:S01]  /*3aa0*/  F2FP.BF16.F32.PACK_AB R14, R17, R16 ;  /* 0x00000010110e723e */ /* 0x000fe200000010ff */
[--C-:B------:R-:W-:Y:S01]  /*3ab0*/  IMAD R16, R27, 0x10, R33.reuse ;  /* 0x000000101b107824 */ /* 0x100fe200078e0221 */
[----:B------:R-:W-:Y:S01]  /*3ac0*/  F2FP.BF16.F32.PACK_AB R15, R19, R18 ;  /* 0x00000012130f723e */ /* 0x000fe200000010ff */
[----:B------:R-:W-:Y:S01]  /*3ad0*/  IMAD R18, R26, 0x10, R33 ;  /* 0x000000101a127824 */ /* 0x000fe200078e0221 */
[----:B-1----:R-:W-:Y:S01]  /*3ae0*/  F2FP.BF16.F32.PACK_AB R4, R5, R4 ;  /* 0x000000040504723e */ /* 0x002fe200000010ff */
[----:B------:R-:W-:Y:S01]  /*3af0*/  IMAD.IADD R16, R3, 0x1, R16 ;  /* 0x0000000103107824 */ /* 0x000fe200078e0210 */
[----:B------:R-:W-:Y:S01]  /*3b00*/  F2FP.BF16.F32.PACK_AB R5, R7, R6 ;  /* 0x000000060705723e */ /* 0x000fe200000010ff */
[----:B------:R-:W-:Y:S01]  /*3b10*/  IMAD.IADD R18, R3, 0x1, R18 ;  /* 0x0000000103127824 */ /* 0x000fe200078e0212 */
[----:B------:R-:W-:Y:S01]  /*3b20*/  F2FP.BF16.F32.PACK_AB R6, R9, R8 ;  /* 0x000000080906723e */ /* 0x000fe200000010ff */
[----:B------:R-:W-:Y:S01]  /*3b30*/  IMAD.SHL.U32 R33, R35, 0x80, RZ ;  /* 0x0000008023217824 */ /* 0x000fe200078e00ff */
[----:B------:R-:W-:Y:S01]  /*3b40*/  F2FP.BF16.F32.PACK_AB R7, R11, R10 ;  /* 0x0000000a0b07723e */ /* 0x000fe200000010ff */
[----:B------:R2:W-:Y:S01]  /*3b50*/  STS.128 [R16], R12 ;  /* 0x0000000c10007388 */ /* 0x0005e20000000c00 */
[----:B------:R-:W-:-:S03]  /*3b60*/  NOP ;  /* 0x0000000000007918 */ /* 0x000fc60000000000 */
[----:B------:R2:W-:Y:S01]  /*3b70*/  STS.128 [R18], R4 ;  /* 0x0000000412007388 */ /* 0x0005e20000000c00 */
[----:B------:R1:W-:Y:S06]  /*3b80*/  MEMBAR.ALL.CTA ;  /* 0x0000000000007992 */ /* 0x0003ec0000008000 */
[----:B-1----:R-:W1:Y:S02]  /*3b90*/  FENCE.VIEW.ASYNC.S ;  /* 0x00000000000073c6 */ /* 0x002e640000000000 */
[----:B-1----:R-:W-:Y:S06]  /*3ba0*/  BAR.SYNC.DEFER_BLOCKING 0x8, 0x80 ;  /* 0x0202000000007b1d */ /* 0x002fec0000010000 */
[----:B------:R-:W-:Y:S05]  /*3bb0*/  @P1 BRA `(.L_x_46) ;  /* 0x0000000000381947 */ /* 0x000fea0003800000 */
[----:B------:R-:W-:Y:S01]  /*3bc0*/  ELECT P2, URZ, PT ;  /* 0x0000000000ff782f */ /* 0x000fe20003840000 */
[----:B------:R-:W-:-:S12]  /*3bd0*/  BSSY.RECONVERGENT B0, `(.L_x_46) ;  /* 0x000000c000007945 */ /* 0x000fd80003800200 */
[----:B------:R-:W-:Y:S05]  /*3be0*/  @!P2 BRA `(.L_x_47) ;  /* 0x000000000028a947 */ /* 0x000fea0003800000 */
[----:B------:R-:W1:Y:S01]  /*3bf0*/  LDCU.64 UR8, c[0x0][0x348] ;  /* 0x00006900ff0877ac */ /* 0x000e620008000a00 */
[----:B------:R-:W-:Y:S02]  /*3c00*/  R2UR UR10, R24 ;  /* 0x00000000180a72ca */ /* 0x000fe400000e0000 */
[----:B------:R-:W-:Y:S02]  /*3c10*/  R2UR UR4, R3 ;  /* 0x00000000030472ca */ /* 0x000fe400000e0000 */
[----:B------:R-:W-:Y:S02]  /*3c20*/  R2UR UR5, R0 ;  /* 0x00000000000572ca */ /* 0x000fe400000e0000 */
[----:B------:R-:W-:-:S09]  /*3c30*/  R2UR UR6, R33 ;  /* 0x00000000210672ca */ /* 0x000fd200000e0000 */
[----:B------:R-:W-:Y:S02]  /*3c40*/  ULEA UR4, UR10, UR4, 0xd ;  /* 0x000000040a047291 */ /* 0x000fe4000f8e68ff */
[----:B-1----:R-:W-:-:S04]  /*3c50*/  UIADD3 UR8, UP0, UPT, UR8, 0x240, URZ ;  /* 0x0000024008087890 */ /* 0x002fc8000ff1e0ff */
[----:B------:R-:W-:-:S09]  /*3c60*/  UIADD3.X UR9, UPT, UPT, URZ, UR9, URZ, UP0, !UPT ;  /* 0x00000009ff097290 */ /* 0x000fd200087fe4ff */
[----:B------:R1:W-:Y:S02]  /*3c70*/  UTMASTG.2D [UR4], [UR8] ;  /* 0x00000004080073b5 */ /* 0x0003e40008008000 */
[----:B-1----:R0:W-:Y:S02]  /*3c80*/  UTMACMDFLUSH ;  /* 0x00000000000079b7 */ /* 0x0021e40000000000 */
.L_x_47:
[----:B------:R-:W-:Y:S05]  /*3c90*/  BSYNC.RECONVERGENT B0 ;  /* 0x0000000000007941 */ /* 0x000fea0003800200 */
.L_x_46:
[----:B------:R-:W-:Y:S05]  /*3ca0*/  @P1 BRA `(.L_x_48) ;  /* 0x0000000000041947 */ /* 0x000fea0003800000 */
[----:B------:R-:W-:-:S04]  /*3cb0*/  DEPBAR.LE SB0, 0x1 ;  /* 0x000080400000791a */ /* 0x000fc80000000000 */
.L_x_48:
[----:B------:R-:W-:Y:S01]  /*3cc0*/  BAR.SYNC.DEFER_BLOCKING 0x8, 0x80 ;  /* 0x0202000000007b1d */ /* 0x000fe20000010000 */
[----:B------:R-:W-:-:S04]  /*3cd0*/  LOP3.LUT R48, R24, 0x1, RZ, 0xc0, !PT ;  /* 0x0000000118307812 */ /* 0x000fc800078ec0ff */
[----:B------:R-:W-:Y:S01]  /*3ce0*/  LOP3.LUT R24, R48, 0x1, RZ, 0x3c, !PT ;  /* 0x0000000130187812 */ /* 0x000fe200078e3cff */
[----:B--2---:R-:W1:Y:S04]  /*3cf0*/  LDTM.x8 R12, tmem[UR7+0x20] ;  /* 0x00002007000c79ee */ /* 0x004e6800081c0000 */
[C---:B------:R-:W-:Y:S02]  /*3d00*/  IMAD R35, R24.reuse, 0x2000, R31 ;  /* 0x0000200018237824 */ /* 0x040fe400078e021f */
[----:B------:R-:W-:Y:S02]  /*3d10*/  IMAD R50, R24, 0x2000, R3 ;  /* 0x0000200018327824 */ /* 0x000fe400078e0203 */
[----:B------:R-:W-:Y:S01]  /*3d20*/  IMAD R34, R30, 0x80, R35 ;  /* 0x000000801e227824 */ /* 0x000fe200078e0223 */
[----:B------:R-:W-:Y:S01]  /*3d30*/  NOP ;  /* 0x0000000000007918 */ /* 0x000fe20000000000 */
[----:B-1----:R-:W1:Y:S01]  /*3d40*/  LDTM.x8 R4, tmem[UR7+0x28] ;  /* 0x00002807000479ee */ /* 0x002e6200081c0000 */
[----:B------:R-:W-:Y:S01]  /*3d50*/  F2FP.BF16.F32.PACK_AB R44, R13, R12 ;  /* 0x0000000c0d2c723e */ /* 0x000fe200000010ff */
[----:B------:R-:W-:Y:S01]  /*3d60*/  IMAD R12, R29, 0x10, R34 ;  /* 0x000000101d0c7824 */ /* 0x000fe200078e0222 */
[----:B------:R-:W-:-:S02]  /*3d70*/  F2FP.BF16.F32.PACK_AB R45, R15, R14 ;  /* 0x0000000e0f2d723e */ /* 0x000fc400000010ff */
[----:B------:R-:W-:Y:S01]  /*3d80*/  F2FP.BF16.F32.PACK_AB R46, R17, R16 ;  /* 0x00000010112e723e */ /* 0x000fe200000010ff */
[----:B------:R-:W-:Y:S01]  /*3d90*/  IMAD.IADD R37, R3, 0x1, R12 ;  /* 0x0000000103257824 */ /* 0x000fe200078e020c */
[----:B------:R-:W-:-:S05]  /*3da0*/  F2FP.BF16.F32.PACK_AB R47, R19, R18 ;  /* 0x00000012132f723e */ /* 0x000fca00000010ff */
[----:B------:R2:W-:Y:S01]  /*3db0*/  STS.128 [R37], R44 ;  /* 0x0000002c25007388 */ /* 0x0005e20000000c00 */
[----:B------:R-:W-:Y:S01]  /*3dc0*/  NOP ;  /* 0x0000000000007918 */ /* 0x000fe20000000000 */
[----:B-1----:R-:W1:Y:S01]  /*3dd0*/  LDTM.x8 R12, tmem[UR7+0x30] ;  /* 0x00003007000c79ee */ /* 0x002e6200081c0000 */
[----:B------:R-:W-:Y:S01]  /*3de0*/  F2FP.BF16.F32.PACK_AB R40, R5, R4 ;  /* 0x000000040528723e */ /* 0x000fe200000010ff */
[----:B------:R-:W-:Y:S01]  /*3df0*/  IMAD R4, R28, 0x10, R34 ;  /* 0x000000101c047824 */ /* 0x000fe200078e0222 */
[----:B------:R-:W-:Y:S02]  /*3e00*/  F2FP.BF16.F32.PACK_AB R41, R7, R6 ;  /* 0x000000060729723e */ /* 0x000fe400000010ff */
[----:B------:R-:W-:Y:S01]  /*3e10*/  F2FP.BF16.F32.PACK_AB R42, R9, R8 ;  /* 0x00000008092a723e */ /* 0x000fe200000010ff */
[----:B------:R-:W-:Y:S01]  /*3e20*/  IMAD.IADD R35, R3, 0x1, R4 ;  /* 0x0000000103237824 */ /* 0x000fe200078e0204 */
[----:B------:R-:W-:-:S05]  /*3e30*/  F2FP.BF16.F32.PACK_AB R43, R11, R10 ;  /* 0x0000000a0b2b723e */ /* 0x000fca00000010ff */
[----:B------:R2:W-:Y:S01]  /*3e40*/  STS.128 [R35], R40 ;  /* 0x0000002823007388 */ /* 0x0005e20000000c00 */
[----:B------:R-:W-:Y:S01]  /*3e50*/  NOP ;  /* 0x0000000000007918 */ /* 0x000fe20000000000 */
[----:B-1----:R-:W1:Y:S01]  /*3e60*/  LDTM.x8 R4, tmem[UR7+0x38] ;  /* 0x00003807000479ee */ /* 0x002e6200081c0000 */
[----:B------:R-:W-:Y:S02]  /*3e70*/  F2FP.BF16.F32.PACK_AB R12, R13, R12 ;  /* 0x0000000c0d0c723e */ /* 0x000fe400000010ff */
[----:B------:R-:W-:Y:S02]  /*3e80*/  F2FP.BF16.F32.PACK_AB R13, R15, R14 ;  /* 0x0000000e0f0d723e */ /* 0x000fe400000010ff */
[----:B------:R-:W-:Y:S01]  /*3e90*/  F2FP.BF16.F32.PACK_AB R14, R17, R16 ;  /* 0x00000010110e723e */ /* 0x000fe200000010ff */
[--C-:B------:R-:W-:Y:S01]  /*3ea0*/  IMAD R16, R27, 0x10, R34.reuse ;  /* 0x000000101b107824 */ /* 0x100fe200078e0222 */
[----:B------:R-:W-:Y:S01]  /*3eb0*/  F2FP.BF16.F32.PACK_AB R15, R19, R18 ;  /* 0x00000012130f723e */ /* 0x000fe200000010ff */
[----:B------:R-:W-:-:S02]  /*3ec0*/  IMAD R34, R26, 0x10, R34 ;  /* 0x000000101a227824 */ /* 0x000fc400078e0222 */
[C---:B------:R-:W-:Y:S02]  /*3ed0*/  IMAD.IADD R39, R3.reuse, 0x1, R16 ;  /* 0x0000000103277824 */ /* 0x040fe400078e0210 */
[----:B------:R-:W-:-:S03]  /*3ee0*/  IMAD.IADD R51, R3, 0x1, R34 ;  /* 0x0000000103337824 */ /* 0x000fc600078e0222 */
[----:B------:R2:W-:Y:S01]  /*3ef0*/  STS.128 [R39], R12 ;  /* 0x0000000c27007388 */ /* 0x0005e20000000c00 */
[----:B------:R-:W-:Y:S01]  /*3f00*/  NOP ;  /* 0x0000000000007918 */ /* 0x000fe20000000000 */
[----:B-1----:R-:W-:Y:S02]  /*3f10*/  F2FP.BF16.F32.PACK_AB R4, R5, R4 ;  /* 0x000000040504723e */ /* 0x002fe400000010ff */
[----:B------:R-:W-:Y:S02]  /*3f20*/  F2FP.BF16.F32.PACK_AB R5, R7, R6 ;  /* 0x000000060705723e */ /* 0x000fe400000010ff */
[----:B------:R-:W-:Y:S02]  /*3f30*/  F2FP.BF16.F32.PACK_AB R6, R9, R8 ;  /* 0x000000080906723e */ /* 0x000fe400000010ff */
[----:B------:R-:W-:-:S05]  /*3f40*/  F2FP.BF16.F32.PACK_AB R7, R11, R10 ;  /* 0x0000000a0b07723e */ /* 0x000fca00000010ff */
        /* <DEDUP_REMOVED lines=11> */
[----:B------:R-:W-:-:S09]  /*4000*/  R2UR UR6, R33 ;  /* 0x00000000210672ca */ /* 0x000fd200000e0000 */
[----:B------:R-:W-:Y:S02]  /*4010*/  UIADD3 UR5, UPT, UPT, UR5, 0x20, URZ ;  /* 0x0000002005057890 */ /* 0x000fe4000fffe0ff */
[----:B-1----:R-:W-:-:S04]  /*4020*/  UIADD3 UR8, UP0, UPT, UR8, 0x240, URZ ;  /* 0x0000024008087890 */ /* 0x002fc8000ff1e0ff */
[----:B------:R-:W-:-:S09]  /*4030*/  UIADD3.X UR9, UPT, UPT, URZ, UR9, URZ, UP0, !UPT ;  /* 0x00000009ff097290 */ /* 0x000fd200087fe4ff */
[----:B------:R1:W-:Y:S02]  /*4040*/  UTMASTG.2D [UR4], [UR8] ;  /* 0x00000004080073b5 */ /* 0x0003e40008008000 */
[----:B-1----:R0:W-:Y:S02]  /*4050*/  UTMACMDFLUSH ;  /* 0x00000000000079b7 */ /* 0x0021e40000000000 */
.L_x_51:
[----:B------:R-:W-:Y:S05]  /*4060*/  BSYNC.RECONVERGENT B0 ;  /* 0x0000000000007941 */ /* 0x000fea0003800200 */
.L_x_50:
[----:B------:R-:W-:-:S04]  /*4070*/  DEPBAR.LE SB0, 0x1 ;  /* 0x000080400000791a */ /* 0x000fc80000000000 */
.L_x_49:
[----:B------:R-:W-:Y:S01]  /*4080*/  BAR.SYNC.DEFER_BLOCKING 0x8, 0x80 ;  /* 0x0202000000007b1d */ /* 0x000fe20000010000 */
[C---:B--2---:R-:W-:Y:S02]  /*4090*/  IMAD R41, R48.reuse, 0x2000, R31 ;  /* 0x0000200030297824 */ /* 0x044fe400078e021f */
[----:B------:R-:W-:Y:S02]  /*40a0*/  IMAD R48, R48, 0x2000, R3 ;  /* 0x0000200030307824 */ /* 0x000fe400078e0203 */
[----:B------:R-:W-:Y:S01]  /*40b0*/  IMAD R38, R30, 0x80, R41 ;  /* 0x000000801e267824 */ /* 0x000fe200078e0229 */
[----:B------:R-:W1:Y:S03]  /*40c0*/  LDTM.x8 R12, tmem[UR7+0x40] ;  /* 0x00004007000c79ee */ /* 0x000e6600081c0000 */
[--C-:B------:R-:W-:Y:S02]  /*40d0*/  IMAD R36, R29, 0x10, R38.reuse ;  /* 0x000000101d247824 */ /* 0x100fe400078e0226 */
[----:B------:R-:W-:-:S02]  /*40e0*/  IMAD R34, R28, 0x10, R38 ;  /* 0x000000101c227824 */ /* 0x000fc400078e0226 */
[C---:B------:R-:W-:Y:S02]  /*40f0*/  IMAD.IADD R36, R3.reuse, 0x1, R36 ;  /* 0x0000000103247824 */ /* 0x040fe400078e0224 */
[----:B------:R-:W-:Y:S01]  /*4100*/  IMAD.IADD R34, R3, 0x1, R34 ;  /* 0x0000000103227824 */ /* 0x000fe200078e0222 */
[----:B------:R-:W-:Y:S01]  /*4110*/  NOP ;  /* 0x0000000000007918 */ /* 0x000fe20000000000 */
[----:B-1----:R-:W1:Y:S01]  /*4120*/  LDTM.x8 R4, tmem[UR7+0x48] ;  /* 0x00004807000479ee */ /* 0x002e6200081c0000 */
[----:B------:R-:W-:Y:S02]  /*4130*/  F2FP.BF16.F32.PACK_AB R44, R13, R12 ;  /* 0x0000000c0d2c723e */ /* 0x000fe400000010ff */
[----:B------:R-:W-:Y:S02]  /*4140*/  F2FP.BF16.F32.PACK_AB R45, R15, R14 ;  /* 0x0000000e0f2d723e */ /* 0x000fe400000010ff */
[----:B------:R-:W-:Y:S02]  /*4150*/  F2FP.BF16.F32.PACK_AB R46, R17, R16 ;  /* 0x00000010112e723e */ /* 0x000fe400000010ff */
[----:B------:R-:W-:-:S05]  /*4160*/  F2FP.BF16.F32.PACK_AB R47, R19, R18 ;  /* 0x00000012132f723e */ /* 0x000fca00000010ff */
[----:B------:R2:W-:Y:S01]  /*4170*/  STS.128 [R36], R44 ;  /* 0x0000002c24007388 */ /* 0x0005e20000000c00 */
        /* <DEDUP_REMOVED lines=40> */
.L_x_54:
[----:B------:R-:W-:Y:S05]  /*4400*/  BSYNC.RECONVERGENT B0 ;  /* 0x0000000000007941 */ /* 0x000fea0003800200 */
.L_x_53:
[----:B------:R-:W-:-:S04]  /*4410*/  DEPBAR.LE SB0, 0x1 ;  /* 0x000080400000791a */ /* 0x000fc80000000000 */
.L_x_52:
[----:B------:R-:W-:Y:S06]  /*4420*/  BAR.SYNC.DEFER_BLOCKING 0x8, 0x80 ;  /* 0x0202000000007b1d */ /* 0x000fec0000010000 */
[----:B--2---:R-:W1:Y:S01]  /*4430*/  LDTM.x8 R12, tmem[UR7+0x60] ;  /* 0x00006007000c79ee */ /* 0x004e6200081c0000 */
[----:B------:R-:W-:Y:S01]  /*4440*/  NOP ;  /* 0x0000000000007918 */ /* 0x000fe20000000000 */
[----:B-1----:R-:W1:Y:S01]  /*4450*/  LDTM.x8 R4, tmem[UR7+0x68] ;  /* 0x00006807000479ee */ /* 0x002e6200081c0000 */
[----:B------:R-:W-:Y:S02]  /*4460*/  F2FP.BF16.F32.PACK_AB R44, R13, R12 ;  /* 0x0000000c0d2c723e */ /* 0x000fe400000010ff */
[----:B------:R-:W-:-:S02]  /*4470*/  F2FP.BF16.F32.PACK_AB R45, R15, R14 ;  /* 0x0000000e0f2d723e */ /* 0x000fc400000010ff */
        /* <DEDUP_REMOVED lines=39> */
.L_x_57:
[----:B------:R-:W-:Y:S05]  /*46f0*/  BSYNC.RECONVERGENT B0 ;  /* 0x0000000000007941 */ /* 0x000fea0003800200 */
.L_x_56:
[----:B------:R-:W-:-:S04]  /*4700*/  DEPBAR.LE SB0, 0x1 ;  /* 0x000080400000791a */ /* 0x000fc80000000000 */
.L_x_55:
        /* <DEDUP_REMOVED lines=45> */
.L_x_60:
[----:B------:R-:W-:Y:S05]  /*49e0*/  BSYNC.RECONVERGENT B0 ;  /* 0x0000000000007941 */ /* 0x000fea0003800200 */
.L_x_59:
[----:B------:R-:W-:-:S04]  /*49f0*/  DEPBAR.LE SB0, 0x1 ;  /* 0x000080400000791a */ /* 0x000fc80000000000 */
.L_x_58:
        /* <DEDUP_REMOVED lines=45> */
.L_x_63:
[----:B------:R-:W-:Y:S05]  /*4cd0*/  BSYNC.RECONVERGENT B0 ;  /* 0x0000000000007941 */ /* 0x000fea0003800200 */
.L_x_62:
[----:B------:R-:W-:-:S04]  /*4ce0*/  DEPBAR.LE SB0, 0x1 ;  /* 0x000080400000791a */ /* 0x000fc80000000000 */
.L_x_61:
[----:B------:R-:W-:Y:S01]  /*4cf0*/  BAR.SYNC.DEFER_BLOCKING 0x8, 0x80 ;  /* 0x0202000000007b1d */ /* 0x000fe20000010000 */
[----:B------:R-:W-:-:S05]  /*4d00*/  VIADD R20, R20, 0x31870 ;  /* 0x0003187014147836 */ /* 0x000fca0000000000 */
[----:B------:R-:W-:Y:S01]  /*4d10*/  PRMT R20, RZ, 0x654, R20 ;  /* 0x00000654ff147816 */ /* 0x000fe20000000014 */
[----:B--2---:R-:W1:Y:S01]  /*4d20*/  LDTM.x8 R12, tmem[UR7+0xc0] ;  /* 0x0000c007000c79ee */ /* 0x004e6200081c0000 */
        /* <DEDUP_REMOVED lines=27> */
[----:B------:R-:W-:Y:S01]  /*4ee0*/  NOP ;  /* 0x0000000000007918 */ /* 0x000fe20000000000 */
[----:B------:R2:W-:Y:S01]  /*4ef0*/  SYNCS.ARRIVE.TRANS64.RED.A1T0 RZ, [R20+URZ], RZ ;  /* 0x000000ff14ff79a7 */ /* 0x0005e200081004ff */
        /* <DEDUP_REMOVED lines=16> */
.L_x_65:
[----:B------:R-:W-:Y:S05]  /*5000*/  BSYNC.RECONVERGENT B0 ;  /* 0x0000000000007941 */ /* 0x000fea0003800200 */
.L_x_64:
[----:B------:R-:W-:Y:S02]  /*5010*/  IADD3 R25, PT, PT, R25, 0x91, RZ ;  /* 0x0000009119197810 */ /* 0x000fe40007ffe0ff */
[----:B------:R-:W-:Y:S01]  /*5020*/  IADD3 R32, PT, PT, R32, 0x91, RZ ;  /* 0x0000009120207810 */ /* 0x000fe20007ffe0ff */
[----:B------:R-:W-:Y:S06]  /*5030*/  @P0 BRA `(.L_x_66) ;  /* 0xffffffe400980947 */ /* 0x000fec000383ffff */
.L_x_43:
[----:B------:R-:W-:-:S13]  /*5040*/  ISETP.NE.AND P0, PT, R21, 0x3, PT ;  /* 0x000000031500780c */ /* 0x000fda0003f05270 */
[----:B------:R-:W-:Y:S05]  /*5050*/  @P0 EXIT ;  /* 0x000000000000094d */ /* 0x000fea0003800000 */
[----:B------:R-:W-:Y:S05]  /*5060*/  WARPSYNC.ALL ;  /* 0x0000000000007948 */ /* 0x000fea0003800000 */
[----:B------:R-:W-:Y:S01]  /*5070*/  NOP ;  /* 0x0000000000007918 */ /* 0x000fe20000000000 */
[----:B------:R-:W1:Y:S01]  /*5080*/  S2UR UR5, SR_CgaCtaId ;  /* 0x00000000000579c3 */ /* 0x000e620000008800 */
[----:B------:R-:W-:Y:S02]  /*5090*/  UMOV UR4, 0x50 ;  /* 0x0000005000047882 */ /* 0x000fe40000000000 */
[----:B-1----:R-:W-:-:S09]  /*50a0*/  ULEA UR5, UR5, UR4, 0x18 ;  /* 0x0000000405057291 */ /* 0x002fd2000f8ec0ff */
[----:B------:R-:W1:Y:S02]  /*50b0*/  LDS R2, [UR5] ;  /* 0x00000005ff027984 */ /* 0x000e640008000800 */
[----:B-1----:R-:W-:-:S04]  /*50c0*/  LOP3.LUT R0, R2, 0xffff, RZ, 0xc0, !PT ;  /* 0x0000ffff02007812 */ /* 0x002fc800078ec0ff */
[----:B------:R-:W-:-:S13]  /*50d0*/  ISETP.NE.AND P0, PT, R0, 0xffff, PT ;  /* 0x0000ffff0000780c */ /* 0x000fda0003f05270 */
[----:B------:R-:W-:Y:S05]  /*50e0*/  @P0 BRA `(.L_x_67) ;  /* 0x0000000000480947 */ /* 0x000fea0003800000 */
[----:B------:R-:W-:-:S04]  /*50f0*/  SHF.R.U32.HI R0, RZ, 0x10, R2 ;  /* 0x00000010ff007819 */ /* 0x000fc80000011602 */
[----:B------:R-:W-:-:S04]  /*5100*/  LOP3.LUT R0, R0, 0x1, RZ, 0xc0, !PT ;  /* 0x0000000100007812 */ /* 0x000fc800078ec0ff */
[----:B------:R-:W-:-:S13]  /*5110*/  ISETP.NE.AND P0, PT, R0, 0x1, PT ;  /* 0x000000010000780c */ /* 0x000fda0003f05270 */
[----:B------:R-:W-:Y:S05]  /*5120*/  @P0 BRA `(.L_x_68) ;  /* 0x00000000002c0947 */ /* 0x000fea0003800000 */
[----:B------:R-:W1:Y:S01]  /*5130*/  S2R R0, SR_LANEID ;  /* 0x0000000000007919 */ /* 0x000e620000000000 */
[----:B------:R-:W-:Y:S01]  /*5140*/  IMAD.MOV.U32 R2, RZ, RZ, -0x20000 ;  /* 0xfffe0000ff027424 */ /* 0x000fe200078e00ff */
[----:B------:R-:W-:Y:S02]  /*5150*/  VOTEU.ANY UR6, UPT, PT ;  /* 0x0000000000067886 */ /* 0x000fe400038e0100 */
[----:B------:R-:W-:Y:S01]  /*5160*/  UFLO.U32 UR6, UR6 ;  /* 0x00000006000672bd */ /* 0x000fe200080e0000 */
[----:B------:R-:W3:Y:S05]  /*5170*/  REDUX UR4, R2 ;  /* 0x00000000020473c4 */ /* 0x000eea0000000000 */
[----:B-1----:R-:W-:-:S02]  /*5180*/  ISETP.EQ.U32.AND P0, PT, R0, UR6, PT ;  /* 0x0000000600007c0c */ /* 0x002fc4000bf02070 */
[----:B---3--:R-:W-:Y:S01]  /*5190*/  MOV R0, UR4 ;  /* 0x0000000400007c02 */ /* 0x008fe20008000f00 */
[----:B------:R-:W-:-:S05]  /*51a0*/  UMOV UR4, 0xfffe0000 ;  /* 0xfffe000000047882 */ /* 0x000fca0000000000 */
[----:B------:R1:W-:Y:S05]  /*51b0*/  UTCATOMSWS.AND URZ, UR4 ;  /* 0x0000000400ff79e3 */ /* 0x0003ea0008000000 */
[----:B------:R1:W-:Y:S01]  /*51c0*/  @P0 ATOMS.AND RZ, [UR5], R0 ;  /* 0x00000000ffff098c */ /* 0x0003e2000a800005 */
[----:B------:R-:W-:Y:S05]  /*51d0*/  BRA `(.L_x_69) ;  /* 0x0000000000147947 */ /* 0x000fea0003800000 */
.L_x_68:
[----:B------:R-:W-:Y:S02]  /*51e0*/  MOV R2, 0x5200 ;  /* 0x0000520000027802 */ /* 0x000fe40000000f00 */
[----:B--2---:R-:W-:Y:S05]  /*51f0*/  CALL.REL.NOINC `($__internal_0_$__cuda_sm10x_tcgen05_guardrail_trap_col_being_dealloced_not_returned_by_alloc) ;  /* 0x00000008001c7944 */ /* 0x004fea0003c00000 */
[----:B------:R-:W-:Y:S05]  /*5200*/  BRA `(.L_x_69) ;  /* 0x0000000000087947 */ /* 0x000fea0003800000 */
.L_x_67:
[----:B------:R-:W-:Y:S02]  /*5210*/  MOV R2, 0x5230 ;  /* 0x0000523000027802 */ /* 0x000fe40000000f00 */
[----:B--2---:R-:W-:Y:S05]  /*5220*/  CALL.REL.NOINC `($__internal_2_$__cuda_sm10x_tcgen05_guardrail_trap_unallocated_columns_being_dealloced) ;  /* 0x0000000800287944 */ /* 0x004fea0003c00000 */
.L_x_69:
[----:B------:R-:W-:Y:S01]  /*5230*/  NOP ;  /* 0x0000000000007918 */ /* 0x000fe20000000000 */
[----:B-1----:R-:W-:Y:S05]  /*5240*/  EXIT ;  /* 0x000000000000794d */ /* 0x002fea0003800000 */
.L_x_14:
[----:B------:R-:W-:-:S07]  /*5250*/  MOV R4, R5 ;  /* 0x0000000500047202 */ /* 0x000fce0000000f00 */
.L_x_70:
[----:B-1----:R1:W2:Y:S02]  /*5260*/  SYNCS.PHASECHK.TRANS64.TRYWAIT P0, [R2+URZ+0x31800], R5 ;  /* 0x03180005020075a7 */ /* 0x0022a400080011ff */
[----:B--2---:R-:W-:Y:S05]  /*5270*/  @!P0 NANOSLEEP.SYNCS 0x989680 ;  /* 0x009896800000895d */ /* 0x004fea0003900000 */
[----:B------:R-:W2:Y:S02]  /*5280*/  @!P0 SYNCS.PHASECHK.TRANS64 P0, [R2+URZ+0x31800], R5 ;  /* 0x03180005020085a7 */ /* 0x000ea400080010ff */
[----:B--2---:R-:W-:Y:S05]  /*5290*/  @!P0 BRA `(.L_x_70) ;  /* 0xfffffffc00f08947 */ /* 0x004fea000383ffff */
[----:B------:R-:W-:Y:S05]  /*52a0*/  BRA `(.L_x_71) ;  /* 0xffffffb400e47947 */ /* 0x000fea000383ffff */
.L_x_18:
[----:B------:R-:W-:Y:S02]  /*52b0*/  MOV R10, UR10 ;  /* 0x0000000a000a7c02 */ /* 0x000fe40008000f00 */
[----:B------:R-:W-:Y:S02]  /*52c0*/  MOV R11, UR10 ;  /* 0x0000000a000b7c02 */ /* 0x000fe40008000f00 */
[----:B------:R-:W-:-:S07]  /*52d0*/  MOV R0, UR9 ;  /* 0x0000000900007c02 */ /* 0x000fce0008000f00 */
.L_x_72:
[----:B-1----:R1:W2:Y:S02]  /*52e0*/  SYNCS.PHASECHK.TRANS64.TRYWAIT P0, [R0+URZ+0x31870], R11 ;  /* 0x0318700b000075a7 */ /* 0x0022a400080011ff */
[----:B--2---:R-:W-:Y:S05]  /*52f0*/  @!P0 NANOSLEEP.SYNCS 0x989680 ;  /* 0x009896800000895d */ /* 0x004fea0003900000 */
[----:B------:R-:W2:Y:S02]  /*5300*/  @!P0 SYNCS.PHASECHK.TRANS64 P0, [R0+URZ+0x31870], R11 ;  /* 0x0318700b000085a7 */ /* 0x000ea400080010ff */
[----:B--2---:R-:W-:Y:S05]  /*5310*/  @!P0 BRA `(.L_x_72) ;  /* 0xfffffffc00f08947 */ /* 0x004fea000383ffff */
[----:B------:R-:W-:Y:S05]  /*5320*/  BRA `(.L_x_73) ;  /* 0xffffffbc00747947 */ /* 0x000fea000383ffff */
.L_x_19:
[----:B------:R-:W-:Y:S02]  /*5330*/  MOV R2, UR13 ;  /* 0x0000000d00027c02 */ /* 0x000fe40008000f00 */
[----:B------:R-:W-:Y:S07]  /*5340*/  MOV R10, R11 ;  /* 0x0000000b000a7202 */ /* 0x000fee0000000f00 */
.L_x_74:
[----:B-1----:R1:W2:Y:S02]  /*5350*/  SYNCS.PHASECHK.TRANS64.TRYWAIT P0, [R2+URZ+0x31840], R11 ;  /* 0x0318400b020075a7 */ /* 0x0022a400080011ff */
[----:B--2---:R-:W-:Y:S05]  /*5360*/  @!P0 NANOSLEEP.SYNCS 0x989680 ;  /* 0x009896800000895d */ /* 0x004fea0003900000 */
[----:B------:R-:W2:Y:S02]  /*5370*/  @!P0 SYNCS.PHASECHK.TRANS64 P0, [R2+URZ+0x31840], R11 ;  /* 0x0318400b020085a7 */ /* 0x000ea400080010ff */
[----:B--2---:R-:W-:Y:S05]  /*5380*/  @!P0 BRA `(.L_x_74) ;  /* 0xfffffffc00f08947 */ /* 0x004fea000383ffff */
[----:B------:R-:W-:Y:S05]  /*5390*/  BRA `(.L_x_75) ;  /* 0xffffffbc00807947 */ /* 0x000fea000383ffff */
.L_x_21:
[----:B------:R-:W-:Y:S02]  /*53a0*/  MOV R0, UR9 ;  /* 0x0000000900007c02 */ /* 0x000fe40008000f00 */
[----:B------:R-:W-:Y:S07]  /*53b0*/  MOV R12, R13 ;  /* 0x0000000d000c7202 */ /* 0x000fee0000000f00 */
.L_x_76:
[----:B-1----:R1:W2:Y:S02]  /*53c0*/  SYNCS.PHASECHK.TRANS64.TRYWAIT P0, [R0+URZ+0x31840], R13 ;  /* 0x0318400d000075a7 */ /* 0x0022a400080011ff */
[----:B--2---:R-:W-:Y:S05]  /*53d0*/  @!P0 NANOSLEEP.SYNCS 0x989680 ;  /* 0x009896800000895d */ /* 0x004fea0003900000 */
[----:B------:R-:W2:Y:S02]  /*53e0*/  @!P0 SYNCS.PHASECHK.TRANS64 P0, [R0+URZ+0x31840], R13 ;  /* 0x0318400d000085a7 */ /* 0x000ea400080010ff */
[----:B--2---:R-:W-:Y:S05]  /*53f0*/  @!P0 BRA `(.L_x_76) ;  /* 0xfffffffc00f08947 */ /* 0x004fea000383ffff */
[----:B------:R-:W-:Y:S05]  /*5400*/  BRA `(.L_x_77) ;  /* 0xffffffc000587947 */ /* 0x000fea000383ffff */
.L_x_25:
[----:B------:R-:W-:Y:S01]  /*5410*/  HFMA2 R4, -RZ, RZ, -0.0 , 0 ;  /* 0x80000000ff047431 */ /* 0x000fe200000001ff */
[----:B-1----:R-:W-:Y:S04]  /*5420*/  MOV R5, 0x80000000 ;  /* 0x8000000000057802 */ /* 0x002fe80000000f00 */
[----:B------:R1:W2:Y:S03]  /*5430*/  SYNCS.PHASECHK.TRANS64.TRYWAIT P0, [R8+URZ+0x31820], R5 ;  /* 0x03182005080075a7 */ /* 0x0002a600080011ff */
[----:B--2---:R-:W-:Y:S05]  /*5440*/  @!P0 NANOSLEEP.SYNCS 0x989680 ;  /* 0x009896800000895d */ /* 0x004fea0003900000 */
[----:B------:R-:W2:Y:S02]  /*5450*/  @!P0 SYNCS.PHASECHK.TRANS64 P0, [R8+URZ+0x31820], R5 ;  /* 0x03182005080085a7 */ /* 0x000ea400080010ff */
[----:B--2---:R-:W-:Y:S05]  /*5460*/  @!P0 BRA `(.L_x_25) ;  /* 0xfffffffc00e88947 */ /* 0x004fea000383ffff */
[----:B------:R-:W-:Y:S05]  /*5470*/  BRA `(.L_x_78) ;  /* 0xffffffc400b07947 */ /* 0x000fea000383ffff */
.L_x_26:
[----:B------:R-:W-:Y:S01]  /*5480*/  HFMA2 R4, -RZ, RZ, -0.0 , 0 ;  /* 0x80000000ff047431 */ /* 0x000fe200000001ff */
[----:B-1----:R-:W-:Y:S04]  /*5490*/  MOV R5, 0x80000000 ;  /* 0x8000000000057802 */ /* 0x002fe80000000f00 */
[----:B------:R1:W2:Y:S03]  /*54a0*/  SYNCS.PHASECHK.TRANS64.TRYWAIT P0, [R8+URZ+0x31828], R5 ;  /* 0x03182805080075a7 */ /* 0x0002a600080011ff */
[----:B--2---:R-:W-:Y:S05]  /*54b0*/  @!P0 NANOSLEEP.SYNCS 0x989680 ;  /* 0x009896800000895d */ /* 0x004fea0003900000 */
[----:B------:R-:W2:Y:S02]  /*54c0*/  @!P0 SYNCS.PHASECHK.TRANS64 P0, [R8+URZ+0x31828], R5 ;  /* 0x03182805080085a7 */ /* 0x000ea400080010ff */
[----:B--2---:R-:W-:Y:S05]  /*54d0*/  @!P0 BRA `(.L_x_26) ;  /* 0xfffffffc00e88947 */ /* 0x004fea000383ffff */
[----:B------:R-:W-:Y:S05]  /*54e0*/  BRA `(.L_x_79) ;  /* 0xffffffc800907947 */ /* 0x000fea000383ffff */
.L_x_27:
[----:B------:R-:W-:Y:S01]  /*54f0*/  HFMA2 R4, -RZ, RZ, -0.0 , 0 ;  /* 0x80000000ff047431 */ /* 0x000fe200000001ff */
[----:B-1----:R-:W-:Y:S04]  /*5500*/  MOV R5, 0x80000000 ;  /* 0x8000000000057802 */ /* 0x002fe80000000f00 */
[----:B------:R1:W2:Y:S03]  /*5510*/  SYNCS.PHASECHK.TRANS64.TRYWAIT P0, [R8+URZ+0x31830], R5 ;  /* 0x03183005080075a7 */ /* 0x0002a600080011ff */
[----:B--2---:R-:W-:Y:S05]  /*5520*/  @!P0 NANOSLEEP.SYNCS 0x989680 ;  /* 0x009896800000895d */ /* 0x004fea0003900000 */
[----:B------:R-:W2:Y:S02]  /*5530*/  @!P0 SYNCS.PHASECHK.TRANS64 P0, [R8+URZ+0x31830], R5 ;  /* 0x03183005080085a7 */ /* 0x000ea400080010ff */
[----:B--2---:R-:W-:Y:S05]  /*5540*/  @!P0 BRA `(.L_x_27) ;  /* 0xfffffffc00e88947 */ /* 0x004fea000383ffff */
[----:B------:R-:W-:Y:S05]  /*5550*/  BRA `(.L_x_80) ;  /* 0xffffffc800d07947 */ /* 0x000fea000383ffff */
.L_x_28:
[----:B------:R-:W-:Y:S01]  /*5560*/  HFMA2 R42, -RZ, RZ, -0.0 , 0 ;  /* 0x80000000ff2a7431 */ /* 0x000fe200000001ff */
[----:B-1----:R-:W-:Y:S04]  /*5570*/  MOV R43, 0x80000000 ;  /* 0x80000000002b7802 */ /* 0x002fe80000000f00 */
[----:B------:R1:W2:Y:S03]  /*5580*/  SYNCS.PHASECHK.TRANS64.TRYWAIT P0, [R8+URZ+0x31838], R43 ;  /* 0x0318382b080075a7 */ /* 0x0002a600080011ff */
[----:B--2---:R-:W-:Y:S05]  /*5590*/  @!P0 NANOSLEEP.SYNCS 0x989680 ;  /* 0x009896800000895d */ /* 0x004fea0003900000 */
[----:B------:R-:W2:Y:S02]  /*55a0*/  @!P0 SYNCS.PHASECHK.TRANS64 P0, [R8+URZ+0x31838], R43 ;  /* 0x0318382b080085a7 */ /* 0x000ea400080010ff */
[----:B--2---:R-:W-:Y:S05]  /*55b0*/  @!P0 BRA `(.L_x_28) ;  /* 0xfffffffc00e88947 */ /* 0x004fea000383ffff */
[----:B------:R-:W-:Y:S05]  /*55c0*/  BRA `(.L_x_81) ;  /* 0xffffffcc000c7947 */ /* 0x000fea000383ffff */
.L_x_29:
[----:B--2---:R2:W3:Y:S02]  /*55d0*/  SYNCS.PHASECHK.TRANS64.TRYWAIT P0, [R8+URZ+0x31820], RZ ;  /* 0x031820ff080075a7 */ /* 0x0044e400080011ff */
[----:B---3--:R-:W-:Y:S05]  /*55e0*/  @!P0 NANOSLEEP.SYNCS 0x989680 ;  /* 0x009896800000895d */ /* 0x008fea0003900000 */
[----:B------:R-:W3:Y:S02]  /*55f0*/  @!P0 SYNCS.PHASECHK.TRANS64 P0, [R8+URZ+0x31820], RZ ;  /* 0x031820ff080085a7 */ /* 0x000ee400080010ff */
[----:B---3--:R-:W-:Y:S05]  /*5600*/  @!P0 BRA `(.L_x_29) ;  /* 0xfffffffc00f08947 */ /* 0x008fea000383ffff */
[----:B------:R-:W-:Y:S05]  /*5610*/  BRA `(.L_x_82) ;  /* 0xffffffcc00447947 */ /* 0x000fea000383ffff */
.L_x_30:
[----:B---3--:R3:W4:Y:S02]  /*5620*/  SYNCS.PHASECHK.TRANS64.TRYWAIT P0, [R8+URZ+0x31828], RZ ;  /* 0x031828ff080075a7 */ /* 0x00872400080011ff */
[----:B----4-:R-:W-:Y:S05]  /*5630*/  @!P0 NANOSLEEP.SYNCS 0x989680 ;  /* 0x009896800000895d */ /* 0x010fea0003900000 */
[----:B------:R-:W4:Y:S02]  /*5640*/  @!P0 SYNCS.PHASECHK.TRANS64 P0, [R8+URZ+0x31828], RZ ;  /* 0x031828ff080085a7 */ /* 0x000f2400080010ff */
[----:B----4-:R-:W-:Y:S05]  /*5650*/  @!P0 BRA `(.L_x_30) ;  /* 0xfffffffc00f08947 */ /* 0x010fea000383ffff */
[----:B------:R-:W-:Y:S05]  /*5660*/  BRA `(.L_x_83) ;  /* 0xffffffcc00b87947 */ /* 0x000fea000383ffff */
.L_x_31:
[----:B----4-:R4:W1:Y:S02]  /*5670*/  SYNCS.PHASECHK.TRANS64.TRYWAIT P0, [R8+URZ+0x31830], RZ ;  /* 0x031830ff080075a7 */ /* 0x01086400080011ff */
[----:B-1----:R-:W-:Y:S05]  /*5680*/  @!P0 NANOSLEEP.SYNCS 0x989680 ;  /* 0x009896800000895d */ /* 0x002fea0003900000 */
[----:B------:R-:W1:Y:S02]  /*5690*/  @!P0 SYNCS.PHASECHK.TRANS64 P0, [R8+URZ+0x31830], RZ ;  /* 0x031830ff080085a7 */ /* 0x000e6400080010ff */
[----:B-1----:R-:W-:Y:S05]  /*56a0*/  @!P0 BRA `(.L_x_31) ;  /* 0xfffffffc00f08947 */ /* 0x002fea000383ffff */
[----:B------:R-:W-:Y:S05]  /*56b0*/  BRA `(.L_x_84) ;  /* 0xffffffcc00f07947 */ /* 0x000fea000383ffff */
.L_x_32:
[----:B-1----:R1:W2:Y:S02]  /*56c0*/  SYNCS.PHASECHK.TRANS64.TRYWAIT P0, [R8+URZ+0x31838], RZ ;  /* 0x031838ff080075a7 */ /* 0x0022a400080011ff */
[----:B--2---:R-:W-:Y:S05]  /*56d0*/  @!P0 NANOSLEEP.SYNCS 0x989680 ;  /* 0x009896800000895d */ /* 0x004fea0003900000 */
[----:B------:R-:W2:Y:S02]  /*56e0*/  @!P0 SYNCS.PHASECHK.TRANS64 P0, [R8+URZ+0x31838], RZ ;  /* 0x031838ff080085a7 */ /* 0x000ea400080010ff */
[----:B--2---:R-:W-:Y:S05]  /*56f0*/  @!P0 BRA `(.L_x_32) ;  /* 0xfffffffc00f08947 */ /* 0x004fea000383ffff */
[----:B------:R-:W-:Y:S05]  /*5700*/  BRA `(.L_x_85) ;  /* 0xffffffd000287947 */ /* 0x000fea000383ffff */
.L_x_33:
[----:B------:R-:W-:Y:S01]  /*5710*/  HFMA2 R42, -RZ, RZ, -0.0 , 0 ;  /* 0x80000000ff2a7431 */ /* 0x000fe200000001ff */
[----:B-1----:R-:W-:Y:S04]  /*5720*/  MOV R43, 0x80000000 ;  /* 0x80000000002b7802 */ /* 0x002fe80000000f00 */
[----:B------:R1:W2:Y:S03]  /*5730*/  SYNCS.PHASECHK.TRANS64.TRYWAIT P0, [R8+URZ+0x31820], R43 ;  /* 0x0318202b080075a7 */ /* 0x0002a600080011ff */
[----:B--2---:R-:W-:Y:S05]  /*5740*/  @!P0 NANOSLEEP.SYNCS 0x989680 ;  /* 0x009896800000895d */ /* 0x004fea0003900000 */
[----:B------:R-:W2:Y:S02]  /*5750*/  @!P0 SYNCS.PHASECHK.TRANS64 P0, [R8+URZ+0x31820], R43 ;  /* 0x0318202b080085a7 */ /* 0x000ea400080010ff */
[----:B--2---:R-:W-:Y:S05]  /*5760*/  @!P0 BRA `(.L_x_33) ;  /* 0xfffffffc00e88947 */ /* 0x004fea000383ffff */
[----:B------:R-:W-:Y:S05]  /*5770*/  BRA `(.L_x_86) ;  /* 0xffffffd000587947 */ /* 0x000fea000383ffff */
.L_x_34:
[----:B------:R-:W-:Y:S01]  /*5780*/  HFMA2 R42, -RZ, RZ, -0.0 , 0 ;  /* 0x80000000ff2a7431 */ /* 0x000fe200000001ff */
[----:B-1----:R-:W-:Y:S04]  /*5790*/  MOV R43, 0x80000000 ;  /* 0x80000000002b7802 */ /* 0x002fe80000000f00 */
[----:B------:R1:W2:Y:S03]  /*57a0*/  SYNCS.PHASECHK.TRANS64.TRYWAIT P0, [R8+URZ+0x31828], R43 ;  /* 0x0318282b080075a7 */ /* 0x0002a600080011ff */
[----:B--2---:R-:W-:Y:S05]  /*57b0*/  @!P0 NANOSLEEP.SYNCS 0x989680 ;  /* 0x009896800000895d */ /* 0x004fea0003900000 */
[----:B------:R-:W2:Y:S02]  /*57c0*/  @!P0 SYNCS.PHASECHK.TRANS64 P0, [R8+URZ+0x31828], R43 ;  /* 0x0318282b080085a7 */ /* 0x000ea400080010ff */
[----:B--2---:R-:W-:Y:S05]  /*57d0*/  @!P0 BRA `(.L_x_34) ;  /* 0xfffffffc00e88947 */ /* 0x004fea000383ffff */
[----:B------:R-:W-:Y:S05]  /*57e0*/  BRA `(.L_x_87) ;  /* 0xffffffd000c47947 */ /* 0x000fea000383ffff */
.L_x_35:
[----:B------:R-:W-:Y:S01]  /*57f0*/  HFMA2 R42, -RZ, RZ, -0.0 , 0 ;  /* 0x80000000ff2a7431 */ /* 0x000fe200000001ff */
[----:B-1----:R-:W-:Y:S04]  /*5800*/  MOV R43, 0x80000000 ;  /* 0x80000000002b7802 */ /* 0x002fe80000000f00 */
[----:B------:R1:W2:Y:S03]  /*5810*/  SYNCS.PHASECHK.TRANS64.TRYWAIT P0, [R8+URZ+0x31830], R43 ;  /* 0x0318302b080075a7 */ /* 0x0002a600080011ff */
[----:B--2---:R-:W-:Y:S05]  /*5820*/  @!P0 NANOSLEEP.SYNCS 0x989680 ;  /* 0x009896800000895d */ /* 0x004fea0003900000 */
[----:B------:R-:W2:Y:S02]  /*5830*/  @!P0 SYNCS.PHASECHK.TRANS64 P0, [R8+URZ+0x31830], R43 ;  /* 0x0318302b080085a7 */ /* 0x000ea400080010ff */
[----:B--2---:R-:W-:Y:S05]  /*5840*/  @!P0 BRA `(.L_x_35) ;  /* 0xfffffffc00e88947 */ /* 0x004fea000383ffff */
[----:B------:R-:W-:Y:S05]  /*5850*/  BRA `(.L_x_88) ;  /* 0xffffffd000f47947 */ /* 0x000fea000383ffff */
.L_x_36:
[----:B------:R-:W-:Y:S01]  /*5860*/  HFMA2 R42, -RZ, RZ, -0.0 , 0 ;  /* 0x80000000ff2a7431 */ /* 0x000fe200000001ff */
[----:B-1----:R-:W-:Y:S04]  /*5870*/  MOV R43, 0x80000000 ;  /* 0x80000000002b7802 */ /* 0x002fe80000000f00 */
[----:B------:R1:W2:Y:S03]  /*5880*/  SYNCS.PHASECHK.TRANS64.TRYWAIT P0, [R8+URZ+0x31838], R43 ;  /* 0x0318382b080075a7 */ /* 0x0002a600080011ff */
[----:B--2---:R-:W-:Y:S05]  /*5890*/  @!P0 NANOSLEEP.SYNCS 0x989680 ;  /* 0x009896800000895d */ /* 0x004fea0003900000 */
[----:B------:R-:W2:Y:S02]  /*58a0*/  @!P0 SYNCS.PHASECHK.TRANS64 P0, [R8+URZ+0x31838], R43 ;  /* 0x0318382b080085a7 */ /* 0x000ea400080010ff */
[----:B--2---:R-:W-:Y:S05]  /*58b0*/  @!P0 BRA `(.L_x_36) ;  /* 0xfffffffc00e88947 */ /* 0x004fea000383ffff */
[----:B------:R-:W-:Y:S05]  /*58c0*/  BRA `(.L_x_89) ;  /* 0xffffffd400247947 */ /* 0x000fea000383ffff */
.L_x_37:
[----:B-1----:R1:W2:Y:S02]  /*58d0*/  SYNCS.PHASECHK.TRANS64.TRYWAIT P0, [R8+URZ+0x31820], RZ ;  /* 0x031820ff080075a7 */ /* 0x0022a400080011ff */
[----:B--2---:R-:W-:Y:S05]  /*58e0*/  @!P0 NANOSLEEP.SYNCS 0x989680 ;  /* 0x009896800000895d */ /* 0x004fea0003900000 */
[----:B------:R-:W2:Y:S02]  /*58f0*/  @!P0 SYNCS.PHASECHK.TRANS64 P0, [R8+URZ+0x31820], RZ ;  /* 0x031820ff080085a7 */ /* 0x000ea400080010ff */
[----:B--2---:R-:W-:Y:S05]  /*5900*/  @!P0 BRA `(.L_x_37) ;  /* 0xfffffffc00f08947 */ /* 0x004fea000383ffff */
[----:B------:R-:W-:Y:S05]  /*5910*/  BRA `(.L_x_90) ;  /* 0xffffffd4005c7947 */ /* 0x000fea000383ffff */
.L_x_38:
[----:B-1----:R1:W2:Y:S02]  /*5920*/  SYNCS.PHASECHK.TRANS64.TRYWAIT P0, [R8+URZ+0x31828], RZ ;  /* 0x031828ff080075a7 */ /* 0x0022a400080011ff */
[----:B--2---:R-:W-:Y:S05]  /*5930*/  @!P0 NANOSLEEP.SYNCS 0x989680 ;  /* 0x009896800000895d */ /* 0x004fea0003900000 */
[----:B------:R-:W2:Y:S02]  /*5940*/  @!P0 SYNCS.PHASECHK.TRANS64 P0, [R8+URZ+0x31828], RZ ;  /* 0x031828ff080085a7 */ /* 0x000ea400080010ff */
[----:B--2---:R-:W-:Y:S05]  /*5950*/  @!P0 BRA `(.L_x_38) ;  /* 0xfffffffc00f08947 */ /* 0x004fea000383ffff */
[----:B------:R-:W-:Y:S05]  /*5960*/  BRA `(.L_x_91) ;  /* 0xffffffd400d07947 */ /* 0x000fea000383ffff */
.L_x_39:
[----:B-1----:R1:W2:Y:S02]  /*5970*/  SYNCS.PHASECHK.TRANS64.TRYWAIT P0, [R8+URZ+0x31830], RZ ;  /* 0x031830ff080075a7 */ /* 0x0022a400080011ff */
[----:B--2---:R-:W-:Y:S05]  /*5980*/  @!P0 NANOSLEEP.SYNCS 0x989680 ;  /* 0x009896800000895d */ /* 0x004fea0003900000 */
[----:B------:R-:W2:Y:S02]  /*5990*/  @!P0 SYNCS.PHASECHK.TRANS64 P0, [R8+URZ+0x31830], RZ ;  /* 0x031830ff080085a7 */ /* 0x000ea400080010ff */
[----:B--2---:R-:W-:Y:S05]  /*59a0*/  @!P0 BRA `(.L_x_39) ;  /* 0xfffffffc00f08947 */ /* 0x004fea000383ffff */
[----:B------:R-:W-:Y:S05]  /*59b0*/  BRA `(.L_x_92) ;  /* 0xffffffd800087947 */ /* 0x000fea000383ffff */
.L_x_40:
[----:B-1----:R1:W2:Y:S02]  /*59c0*/  SYNCS.PHASECHK.TRANS64.TRYWAIT P0, [R8+URZ+0x31838], RZ ;  /* 0x031838ff080075a7 */ /* 0x0022a400080011ff */
[----:B--2---:R-:W-:Y:S05]  /*59d0*/  @!P0 NANOSLEEP.SYNCS 0x989680 ;  /* 0x009896800000895d */ /* 0x004fea0003900000 */
[----:B------:R-:W2:Y:S02]  /*59e0*/  @!P0 SYNCS.PHASECHK.TRANS64 P0, [R8+URZ+0x31838], RZ ;  /* 0x031838ff080085a7 */ /* 0x000ea400080010ff */
[----:B--2---:R-:W-:Y:S05]  /*59f0*/  @!P0 BRA `(.L_x_40) ;  /* 0xfffffffc00f08947 */ /* 0x004fea000383ffff */
[----:B------:R-:W-:Y:S05]  /*5a00*/  BRA `(.L_x_93) ;  /* 0xffffffd800407947 */ /* 0x000fea000383ffff */
.L_x_44:
[----:B------:R-:W-:-:S07]  /*5a10*/  MOV R4, R5 ;  /* 0x0000000500047202 */ /* 0x000fce0000000f00 */
.L_x_94:
[----:B-1----:R1:W2:Y:S02]  /*5a20*/  SYNCS.PHASECHK.TRANS64.TRYWAIT P2, [R20+URZ+0x31860], R5 ;  /* 0x03186005140075a7 */ /* 0x0022a400080411ff */
[----:B--2---:R-:W-:Y:S05]  /*5a30*/  @!P2 NANOSLEEP.SYNCS 0x989680 ;  /* 0x009896800000a95d */ /* 0x004fea0003900000 */
[----:B------:R-:W2:Y:S02]  /*5a40*/  @!P2 SYNCS.PHASECHK.TRANS64 P2, [R20+URZ+0x31860], R5 ;  /* 0x031860051400a5a7 */ /* 0x000ea400080410ff */
[----:B--2---:R-:W-:Y:S05]  /*5a50*/  @!P2 BRA `(.L_x_94) ;  /* 0xfffffffc00f0a947 */ /* 0x004fea000383ffff */
[----:B------:R-:W-:Y:S05]  /*5a60*/  BRA `(.L_x_95) ;  /* 0xffffffdc00487947 */ /* 0x000fea000383ffff */
        .weak           $__internal_0_$__cuda_sm10x_tcgen05_guardrail_trap_col_being_dealloced_not_returned_by_alloc
        .type           $__internal_0_$__cuda_sm10x_tcgen05_guardrail_trap_col_being_dealloced_not_returned_by_alloc,@function
        .size           $__internal_0_$__cuda_sm10x_tcgen05_guardrail_trap_col_being_dealloced_not_returned_by_alloc,($__internal_1_$__cuda_sm10x_tcgen05_guardrail_trap_phase_invalid_during_alloc - $__internal_0_$__cuda_sm10x_tcgen05_guardrail_trap_col_being_dealloced_not_returned_by_alloc)
$__internal_0_$__cuda_sm10x_tcgen05_guardrail_trap_col_being_dealloced_not_returned_by_alloc:
[----:B------:R-:W-:Y:S05]  /*5a70*/  BPT.TRAP 0x1 ;  /* 0x000000040000795c */ /* 0x000fea0000300000 */
[----:B------:R-:W-:-:S04]  /*5a80*/  HFMA2 R3, -RZ, RZ, 0, 0 ;  /* 0x00000000ff037431 */ /* 0x000fc800000001ff */
[----:B------:R-:W-:Y:S05]  /*5a90*/  RET.REL.NODEC R2 `(_ZN9deep_gemm24sm100_fp8_gemm_1d1d_implILN4cute4UMMA5MajorE0ELS3_0ELj0ELj7168ELj2048ELj128ELj224ELj128ELj64ELj128ELj128ELj64ELj4ELj128ELj128ELj1ELb0ELj145ELNS_8GemmTypeE1ELb0EN7cutlass10bfloat16_tENS_16EpilogueIdentityEEEvPijjj14CUtensorMap_stS9_S9_S9_S9_) ;  /* 0xffffffa402587950 */ /* 0x000fea0003c3ffff */
        .weak           $__internal_1_$__cuda_sm10x_tcgen05_guardrail_trap_phase_invalid_during_alloc
        .type           $__internal_1_$__cuda_sm10x_tcgen05_guardrail_trap_phase_invalid_during_alloc,@function
        .size           $__internal_1_$__cuda_sm10x_tcgen05_guardrail_trap_phase_invalid_during_alloc,($__internal_2_$__cuda_sm10x_tcgen05_guardrail_trap_unallocated_columns_being_dealloced - $__internal_1_$__cuda_sm10x_tcgen05_guardrail_trap_phase_invalid_during_alloc)
$__internal_1_$__cuda_sm10x_tcgen05_guardrail_trap_phase_invalid_during_alloc:
[----:B------:R-:W-:Y:S05]  /*5aa0*/  BPT.TRAP 0x1 ;  /* 0x000000040000795c */ /* 0x000fea0000300000 */
[----:B------:R-:W-:-:S04]  /*5ab0*/  MOV R3, 0x0 ;  /* 0x0000000000037802 */ /* 0x000fc80000000f00 */
[----:B------:R-:W-:Y:S05]  /*5ac0*/  RET.REL.NODEC R2 `(_ZN9deep_gemm24sm100_fp8_gemm_1d1d_implILN4cute4UMMA5MajorE0ELS3_0ELj0ELj7168ELj2048ELj128ELj224ELj128ELj64ELj128ELj128ELj64ELj4ELj128ELj128ELj1ELb0ELj145ELNS_8GemmTypeE1ELb0EN7cutlass10bfloat16_tENS_16EpilogueIdentityEEEvPijjj14CUtensorMap_stS9_S9_S9_S9_) ;  /* 0xffffffa4024c7950 */ /* 0x000fea0003c3ffff */
        .weak           $__internal_2_$__cuda_sm10x_tcgen05_guardrail_trap_unallocated_columns_being_dealloced
        .type           $__internal_2_$__cuda_sm10x_tcgen05_guardrail_trap_unallocated_columns_being_dealloced,@function
        .size           $__internal_2_$__cuda_sm10x_tcgen05_guardrail_trap_unallocated_columns_being_dealloced,($__internal_3_$__cuda_sm20_div_u16 - $__internal_2_$__cuda_sm10x_tcgen05_guardrail_trap_unallocated_columns_being_dealloced)
$__internal_2_$__cuda_sm10x_tcgen05_guardrail_trap_unallocated_columns_being_dealloced:
[----:B------:R-:W-:Y:S05]  /*5ad0*/  BPT.TRAP 0x1 ;  /* 0x000000040000795c */ /* 0x000fea0000300000 */
[----:B------:R-:W-:-:S04]  /*5ae0*/  HFMA2 R3, -RZ, RZ, 0, 0 ;  /* 0x00000000ff037431 */ /* 0x000fc800000001ff */
[----:B------:R-:W-:Y:S05]  /*5af0*/  RET.REL.NODEC R2 `(_ZN9deep_gemm24sm100_fp8_gemm_1d1d_implILN4cute4UMMA5MajorE0ELS3_0ELj0ELj7168ELj2048ELj128ELj224ELj128ELj64ELj128ELj128ELj64ELj4ELj128ELj128ELj1ELb0ELj145ELNS_8GemmTypeE1ELb0EN7cutlass10bfloat16_tENS_16EpilogueIdentityEEEvPijjj14CUtensorMap_stS9_S9_S9_S9_) ;  /* 0xffffffa402407950 */ /* 0x000fea0003c3ffff */
        .weak           $__internal_3_$__cuda_sm20_div_u16
        .type           $__internal_3_$__cuda_sm20_div_u16,@function
        .size           $__internal_3_$__cuda_sm20_div_u16,(.L_x_100 - $__internal_3_$__cuda_sm20_div_u16)
$__internal_3_$__cuda_sm20_div_u16:
[----:B------:R-:W1:Y:S01]  /*5b00*/  I2F.U16 R5, R39 ;  /* 0x0000002700057306 */ /* 0x000e620000101000 */
[----:B------:R-:W-:-:S07]  /*5b10*/  IMAD.MOV.U32 R0, RZ, RZ, 0x4b800000 ;  /* 0x4b800000ff007424 */ /* 0x000fce00078e00ff */
[----:B------:R-:W-:Y:S01]  /*5b20*/  I2F.U16.RZ R9, R34 ;  /* 0x0000002200097306 */ /* 0x000fe2000010d000 */
[C---:B-1----:R-:W-:Y:S02]  /*5b30*/  FSETP.GEU.AND P1, PT, |R5|.reuse, 1.175494350822287508e-38, PT ;  /* 0x008000000500780b */ /* 0x042fe40003f2e200 */
[----:B------:R-:W-:Y:S02]  /*5b40*/  FSETP.GT.AND P2, PT, |R5|, 8.50705917302346158658e+37, PT ;  /* 0x7e8000000500780b */ /* 0x000fe40003f44200 */
[----:B------:R-:W-:Y:S02]  /*5b50*/  FSEL R0, R0, 1, !P1 ;  /* 0x3f80000000007808 */ /* 0x000fe40004800000 */
[----:B------:R-:W-:Y:S02]  /*5b60*/  ISETP.NE.U32.AND P1, PT, R39, RZ, PT ;  /* 0x000000ff2700720c */ /* 0x000fe40003f25070 */
[----:B------:R-:W-:-:S05]  /*5b70*/  FSEL R0, R0, 0.25, !P2 ;  /* 0x3e80000000007808 */ /* 0x000fca0005000000 */
[----:B------:R-:W-:-:S06]  /*5b80*/  FMUL R5, R5, R0 ;  /* 0x0000000005057220 */ /* 0x000fcc0000400000 */
[----:B------:R-:W1:Y:S02]  /*5b90*/  MUFU.RCP R5, R5 ;  /* 0x0000000500057308 */ /* 0x000e640000001000 */
[----:B-1----:R-:W-:Y:S01]  /*5ba0*/  FMUL R0, R0, R5 ;  /* 0x0000000500007220 */ /* 0x002fe20000400000 */
[----:B------:R-:W-:-:S03]  /*5bb0*/  IMAD.MOV.U32 R5, RZ, RZ, 0x0 ;  /* 0x00000000ff057424 */ /* 0x000fc600078e00ff */
[----:B------:R-:W-:-:S04]  /*5bc0*/  VIADD R0, R0, 0x2 ;  /* 0x0000000200007836 */ /* 0x000fc80000000000 */
[----:B------:R-:W-:-:S04]  /*5bd0*/  FMUL.RZ R9, R9, R0 ;  /* 0x0000000009097220 */ /* 0x000fc8000040c000 */
[----:B------:R-:W1:Y:S02]  /*5be0*/  F2I.U32.TRUNC.NTZ R0, R9 ;  /* 0x0000000900007305 */ /* 0x000e64000020f000 */
[----:B-1----:R-:W-:Y:S02]  /*5bf0*/  LOP3.LUT R0, R0, 0xffff, RZ, 0xc0, !PT ;  /* 0x0000ffff00007812 */ /* 0x002fe400078ec0ff */
[----:B------:R-:W-:Y:S01]  /*5c00*/  @!P1 MOV R0, 0xffffffff ;  /* 0xffffffff00009802 */ /* 0x000fe20000000f00 */
[----:B------:R-:W-:Y:S06]  /*5c10*/  RET.REL.NODEC R4 `(_ZN9deep_gemm24sm100_fp8_gemm_1d1d_implILN4cute4UMMA5MajorE0ELS3_0ELj0ELj7168ELj2048ELj128ELj224ELj128ELj64ELj128ELj128ELj64ELj4ELj128ELj128ELj1ELb0ELj145ELNS_8GemmTypeE1ELb0EN7cutlass10bfloat16_tENS_16EpilogueIdentityEEEvPijjj14CUtensorMap_stS9_S9_S9_S9_) ;  /* 0xffffffa004f87950 */ /* 0x000fec0003c3ffff */
.L_x_96:
[----:B------:R-:W-:-:S00]  /*5c20*/  BRA `(.L_x_96) ;  /* 0xfffffffc00fc7947 */ /* 0x000fc0000383ffff */
[----:B------:R-:W-:-:S00]  /*5c30*/  NOP ;  /* 0x0000000000007918 */ /* 0x000fc00000000000 */
        /* <DEDUP_REMOVED lines=12> */
.L_x_100:


//--------------------- .nv.shared._ZN9deep_gemm24sm100_fp8_gemm_1d1d_implILN4cute4UMMA5MajorE0ELS3_0ELj0ELj7168ELj2048ELj128ELj224ELj128ELj64ELj128ELj128ELj64ELj4ELj128ELj128ELj1ELb0ELj145ELNS_8GemmTypeE1ELb0EN7cutlass10bfloat16_tENS_16EpilogueIdentityEEEvPijjj14CUtensorMap_stS9_S9_S9_S9_ --------------------------
	.section	.nv.shared._ZN9deep_gemm24sm100_fp8_gemm_1d1d_implILN4cute4UMMA5MajorE0ELS3_0ELj0ELj7168ELj2048ELj128ELj224ELj128ELj64ELj128ELj128ELj64ELj4ELj128ELj128ELj1ELb0ELj145ELNS_8GemmTypeE1ELb0EN7cutlass10bfloat16_tENS_16EpilogueIdentityEEEvPijjj14CUtensorMap_stS9_S9_S9_S9_,"aw",@nobits
	.sectionflags	@""
	.align	1024
	.zero		1024


//--------------------- .nv.shared.reserved.0     --------------------------
	.section	.nv.shared.reserved.0,"aw",@nobits
	.align	8
	.weak		__nv_reservedSMEM_offset_0_alias
	.size		__nv_reservedSMEM_offset_0_alias, 0, 64
	.other		__nv_reservedSMEM_offset_0_alias,@"STO_CUDA_RESERVED_SHARED STV_DEFAULT"
__nv_reservedSMEM_offset_0_alias:
	.zero		0
.nv.shared.reserved.0:
	.zero		64
	.weak		__nv_reservedSMEM_allocation_phase
	.type		__nv_reservedSMEM_allocation_phase,@object
	.size		__nv_reservedSMEM_allocation_phase,(.L_0 - __nv_reservedSMEM_allocation_phase)
__nv_reservedSMEM_allocation_phase:
	.zero		1
.L_0:
	.zero		7
	.weak		__nv_reservedSMEM_devtool_atexit_pc
	.type		__nv_reservedSMEM_devtool_atexit_pc,@object
	.size		__nv_reservedSMEM_devtool_atexit_pc,(__nv_reservedSMEM_allocation_mask - __nv_reservedSMEM_devtool_atexit_pc)
__nv_reservedSMEM_devtool_atexit_pc:
	.zero		8
	.weak		__nv_reservedSMEM_allocation_mask
	.type		__nv_reservedSMEM_allocation_mask,@object
	.size		__nv_reservedSMEM_allocation_mask,(.L_2 - __nv_reservedSMEM_allocation_mask)
__nv_reservedSMEM_allocation_mask:
	.zero		4
.L_2:


//--------------------- .nv.global                --------------------------
	.section	.nv.global,"aw",@nobits
.nv.global:
	.type		_ZN47_INTERNAL_78161fec_9_kernel_cu_9b8d7969_28939224cute1_E,@object
	.size		_ZN47_INTERNAL_78161fec_9_kernel_cu_9b8d7969_28939224cute1_E,(_ZN47_INTERNAL_78161fec_9_kernel_cu_9b8d7969_28939224cuda3std3__45__cpo6cbeginE - _ZN47_INTERNAL_78161fec_9_kernel_cu_9b8d7969_28939224cute1_E)
_ZN47_INTERNAL_78161fec_9_kernel_cu_9b8d7969_28939224cute1_E:
	.zero		1
	.type		_ZN47_INTERNAL_78161fec_9_kernel_cu_9b8d7969_28939224cuda3std3__45__cpo6cbeginE,@object
	.size		_ZN47_INTERNAL_78161fec_9_kernel_cu_9b8d7969_28939224cuda3std3__45__cpo6cbeginE,(_ZN47_INTERNAL_78161fec_9_kernel_cu_9b8d7969_28939224cuda3std3__48in_placeE - _ZN47_INTERNAL_78161fec_9_kernel_cu_9b8d7969_28939224cuda3std3__45__cpo6cbeginE)
_ZN47_INTERNAL_78161fec_9_kernel_cu_9b8d7969_28939224cuda3std3__45__cpo6cbeginE:
	.zero		1
	.type		_ZN47_INTERNAL_78161fec_9_kernel_cu_9b8d7969_28939224cuda3std3__48in_placeE,@object
	.size		_ZN47_INTERNAL_78161fec_9_kernel_cu_9b8d7969_28939224cuda3std3__48in_placeE,(_ZN47_INTERNAL_78161fec_9_kernel_cu_9b8d7969_28939224cuda3std6ranges3__45__cpo9iter_moveE - _ZN47_INTERNAL_78161fec_9_kernel_cu_9b8d7969_28939224cuda3std3__48in_placeE)
_ZN47_INTERNAL_78161fec_9_kernel_cu_9b8d7969_28939224cuda3std3__48in_placeE:
	.zero		1
	.type		_ZN47_INTERNAL_78161fec_9_kernel_cu_9b8d7969_28939224cuda3std6ranges3__45__cpo9iter_moveE,@object
	.size		_ZN47_INTERNAL_78161fec_9_kernel_cu_9b8d7969_28939224cuda3std6ranges3__45__cpo9iter_moveE,(_ZN47_INTERNAL_78161fec_9_kernel_cu_9b8d7969_28939224cuda3std3__45__cpo5beginE - _ZN47_INTERNAL_78161fec_9_kernel_cu_9b8d7969_28939224cuda3std6ranges3__45__cpo9iter_moveE)
_ZN47_INTERNAL_78161fec_9_kernel_cu_9b8d7969_28939224cuda3std6ranges3__45__cpo9iter_moveE:
	.zero		1
	.type		_ZN47_INTERNAL_78161fec_9_kernel_cu_9b8d7969_28939224cuda3std3__45__cpo5beginE,@object
	.size		_ZN47_INTERNAL_78161fec_9_kernel_cu_9b8d7969_28939224cuda3std3__45__cpo5beginE,(_ZN47_INTERNAL_78161fec_9_kernel_cu_9b8d7969_28939224cuda3std3__449_GLOBAL__N__78161fec_9_kernel_cu_9b8d7969_28939226ignoreE - _ZN47_INTERNAL_78161fec_9_kernel_cu_9b8d7969_28939224cuda3std3__45__cpo5beginE)
_ZN47_INTERNAL_78161fec_9_kernel_cu_9b8d7969_28939224cuda3std3__45__cpo5beginE:
	.zero		1
	.type		_ZN47_INTERNAL_78161fec_9_kernel_cu_9b8d7969_28939224cuda3std3__449_GLOBAL__N__78161fec_9_kernel_cu_9b8d7969_28939226ignoreE,@object
	.size		_ZN47_INTERNAL_78161fec_9_kernel_cu_9b8d7969_28939224cuda3std3__449_GLOBAL__N__78161fec_9_kernel_cu_9b8d7969_28939226ignoreE,(_ZN47_INTERNAL_78161fec_9_kernel_cu_9b8d7969_28939224cute7productE - _ZN47_INTERNAL_78161fec_9_kernel_cu_9b8d7969_28939224cuda3std3__449_GLOBAL__N__78161fec_9_kernel_cu_9b8d7969_28939226ignoreE)
_ZN47_INTERNAL_78161fec_9_kernel_cu_9b8d7969_28939224cuda3std3__449_GLOBAL__N__78161fec_9_kernel_cu_9b8d7969_28939226ignoreE:
	.zero		1
	.type		_ZN47_INTERNAL_78161fec_9_kernel_cu_9b8d7969_28939224cute7productE,@object
	.size		_ZN47_INTERNAL_78161fec_9_kernel_cu_9b8d7969_28939224cute7productE,(_ZN47_INTERNAL_78161fec_9_kernel_cu_9b8d7969_28939224cuda3std3__45__cpo3endE - _ZN47_INTERNAL_78161fec_9_kernel_cu_9b8d7969_28939224cute7productE)
_ZN47_INTERNAL_78161fec_9_kernel_cu_9b8d7969_28939224cute7productE:
	.zero		1
	.type		_ZN47_INTERNAL_78161fec_9_kernel_cu_9b8d7969_28939224cuda3std3__45__cpo3endE,@object
	.size		_ZN47_INTERNAL_78161fec_9_kernel_cu_9b8d7969_28939224cuda3std3__45__cpo3endE,(_ZN47_INTERNAL_78161fec_9_kernel_cu_9b8d7969_28939224cuda3std3__419piecewise_constructE - _ZN47_INTERNAL_78161fec_9_kernel_cu_9b8d7969_28939224cuda3std3__45__cpo3endE)
_ZN47_INTERNAL_78161fec_9_kernel_cu_9b8d7969_28939224cuda3std3__45__cpo3endE:
	.zero		1
	.type		_ZN47_INTERNAL_78161fec_9_kernel_cu_9b8d7969_28939224cuda3std3__419piecewise_constructE,@object
	.size		_ZN47_INTERNAL_78161fec_9_kernel_cu_9b8d7969_28939224cuda3std3__419piecewise_constructE,(_ZN47_INTERNAL_78161fec_9_kernel_cu_9b8d7969_28939224cuda3std3__45__cpo4cendE - _ZN47_INTERNAL_78161fec_9_kernel_cu_9b8d7969_28939224cuda3std3__419piecewise_constructE)
_ZN47_INTERNAL_78161fec_9_kernel_cu_9b8d7969_28939224cuda3std3__419piecewise_constructE:
	.zero		1
	.type		_ZN47_INTERNAL_78161fec_9_kernel_cu_9b8d7969_28939224cuda3std3__45__cpo4cendE,@object
	.size		_ZN47_INTERNAL_78161fec_9_kernel_cu_9b8d7969_28939224cuda3std3__45__cpo4cendE,(_ZN47_INTERNAL_78161fec_9_kernel_cu_9b8d7969_28939224cuda3std6ranges3__45__cpo4swapE - _ZN47_INTERNAL_78161fec_9_kernel_cu_9b8d7969_28939224cuda3std3__45__cpo4cendE)
_ZN47_INTERNAL_78161fec_9_kernel_cu_9b8d7969_28939224cuda3std3__45__cpo4cendE:
	.zero		1
	.type		_ZN47_INTERNAL_78161fec_9_kernel_cu_9b8d7969_28939224cuda3std6ranges3__45__cpo4swapE,@object
	.size		_ZN47_INTERNAL_78161fec_9_kernel_cu_9b8d7969_28939224cuda3std6ranges3__45__cpo4swapE,(.L_10 - _ZN47_INTERNAL_78161fec_9_kernel_cu_9b8d7969_28939224cuda3std6ranges3__45__cpo4swapE)
_ZN47_INTERNAL_78161fec_9_kernel_cu_9b8d7969_28939224cuda3std6ranges3__45__cpo4swapE:
	.zero		1
.L_10:


//--------------------- .nv.constant0._ZN9deep_gemm24sm100_fp8_gemm_1d1d_implILN4cute4UMMA5MajorE0ELS3_0ELj0ELj7168ELj2048ELj128ELj224ELj128ELj64ELj128ELj128ELj64ELj4ELj128ELj128ELj1ELb0ELj145ELNS_8GemmTypeE1ELb0EN7cutlass10bfloat16_tENS_16EpilogueIdentityEEEvPijjj14CUtensorMap_stS9_S9_S9_S9_ --------------------------
	.section	.nv.constant0._ZN9deep_gemm24sm100_fp8_gemm_1d1d_implILN4cute4UMMA5MajorE0ELS3_0ELj0ELj7168ELj2048ELj128ELj224ELj128ELj64ELj128ELj128ELj64ELj4ELj128ELj128ELj1ELb0ELj145ELNS_8GemmTypeE1ELb0EN7cutlass10bfloat16_tENS_16EpilogueIdentityEEEvPijjj14CUtensorMap_stS9_S9_S9_S9_,"a",@progbits
	.sectionflags	@""
	.align	4
.nv.constant0._ZN9deep_gemm24sm100_fp8_gemm_1d1d_implILN4cute4UMMA5MajorE0ELS3_0ELj0ELj7168ELj2048ELj128ELj224ELj128ELj64ELj128ELj128ELj64ELj4ELj128ELj128ELj1ELb0ELj145ELNS_8GemmTypeE1ELb0EN7cutlass10bfloat16_tENS_16EpilogueIdentityEEEvPijjj14CUtensorMap_stS9_S9_S9_S9_:
	.zero		1600


//--------------------- SYMBOLS --------------------------

	.type		.nv.reservedSmem.offset0,@object
	.size		.nv.reservedSmem.offset0,0x4
	.type		.nv.reservedSmem.cap,@object
	.size		.nv.reservedSmem.cap,0x4
